	.headerflags	@"EF_CUDA_TEXMODE_UNIFIED EF_CUDA_64BIT_ADDRESS EF_CUDA_SM86 EF_CUDA_VIRTUAL_SM(EF_CUDA_SM86)"
	.elftype	@"ET_EXEC"


//--------------------- .nv.info                  --------------------------
	.section	.nv.info,"",@"SHT_CUDA_INFO"
	.align	4


	//----- nvinfo : EIATTR_REGCOUNT
	.align		4
        /*0000*/ 	.byte	0x04, 0x2f
        /*0002*/ 	.short	(.L_1 - .L_0)
	.align		4
.L_0:
        /*0004*/ 	.word	index@(triton_mm)
        /*0008*/ 	.word	0x00000064


	//----- nvinfo : EIATTR_MAX_STACK_SIZE
	.align		4
.L_1:
        /*000c*/ 	.byte	0x04, 0x23
        /*000e*/ 	.short	(.L_3 - .L_2)
	.align		4
.L_2:
        /*0010*/ 	.word	index@(triton_mm)
        /*0014*/ 	.word	0x00000000


	//----- nvinfo : EIATTR_MIN_STACK_SIZE
	.align		4
.L_3:
        /*0018*/ 	.byte	0x04, 0x12
        /*001a*/ 	.short	(.L_5 - .L_4)
	.align		4
.L_4:
        /*001c*/ 	.word	index@(triton_mm)
        /*0020*/ 	.word	0x00000000


	//----- nvinfo : EIATTR_FRAME_SIZE
	.align		4
.L_5:
        /*0024*/ 	.byte	0x04, 0x11
        /*0026*/ 	.short	(.L_7 - .L_6)
	.align		4
.L_6:
        /*0028*/ 	.word	index@(triton_mm)
        /*002c*/ 	.word	0x00000000
.L_7:


//--------------------- .nv.info.triton_mm        --------------------------
	.section	.nv.info.triton_mm,"",@"SHT_CUDA_INFO"
	.align	4


	//----- nvinfo : EIATTR_CUDA_API_VERSION
	.align		4
        /*0000*/ 	.byte	0x04, 0x37
        /*0002*/ 	.short	(.L_9 - .L_8)
.L_8:
        /*0004*/ 	.word	0x0000007b


	//----- nvinfo : EIATTR_SW2861232_WAR
	.align		4
.L_9:
        /*0008*/ 	.byte	0x01, 0x35
	.zero		2


	//----- nvinfo : EIATTR_PARAM_CBANK
	.align		4
        /*000c*/ 	.byte	0x04, 0x0a
        /*000e*/ 	.short	(.L_11 - .L_10)
	.align		4
.L_10:
        /*0010*/ 	.word	index@(.nv.constant0.triton_mm)
        /*0014*/ 	.short	0x0160
        /*0016*/ 	.short	0x0024


	//----- nvinfo : EIATTR_CBANK_PARAM_SIZE
	.align		4
.L_11:
        /*0018*/ 	.byte	0x03, 0x19
        /*001a*/ 	.short	0x0024


	//----- nvinfo : EIATTR_KPARAM_INFO
	.align		4
        /*001c*/ 	.byte	0x04, 0x17
        /*001e*/ 	.short	(.L_13 - .L_12)
.L_12:
        /*0020*/ 	.word	0x00000000
        /*0024*/ 	.short	0x0004
        /*0026*/ 	.short	0x0020
        /*0028*/ 	.byte	0x00, 0xf0, 0x11, 0x00


	//----- nvinfo : EIATTR_KPARAM_INFO
	.align		4
.L_13:
        /*002c*/ 	.byte	0x04, 0x17
        /*002e*/ 	.short	(.L_15 - .L_14)
.L_14:
        /*0030*/ 	.word	0x00000000
        /*0034*/ 	.short	0x0003
        /*0036*/ 	.short	0x0018
        /*0038*/ 	.byte	0x00, 0xf0, 0x21, 0x00


	//----- nvinfo : EIATTR_KPARAM_INFO
	.align		4
.L_15:
        /*003c*/ 	.byte	0x04, 0x17
        /*003e*/ 	.short	(.L_17 - .L_16)
.L_16:
        /*0040*/ 	.word	0x00000000
        /*0044*/ 	.short	0x0002
        /*0046*/ 	.short	0x0010
        /*0048*/ 	.byte	0x00, 0xf0, 0x21, 0x00


	//----- nvinfo : EIATTR_KPARAM_INFO
	.align		4
.L_17:
        /*004c*/ 	.byte	0x04, 0x17
        /*004e*/ 	.short	(.L_19 - .L_18)
.L_18:
        /*0050*/ 	.word	0x00000000
        /*0054*/ 	.short	0x0001
        /*0056*/ 	.short	0x0008
        /*0058*/ 	.byte	0x00, 0xf0, 0x21, 0x00


	//----- nvinfo : EIATTR_KPARAM_INFO
	.align		4
.L_19:
        /*005c*/ 	.byte	0x04, 0x17
        /*005e*/ 	.short	(.L_21 - .L_20)
.L_20:
        /*0060*/ 	.word	0x00000000
        /*0064*/ 	.short	0x0000
        /*0066*/ 	.short	0x0000
        /*0068*/ 	.byte	0x00, 0xf0, 0x21, 0x00


	//----- nvinfo : EIATTR_MAXREG_COUNT
	.align		4
.L_21:
        /*006c*/ 	.byte	0x03, 0x1b
        /*006e*/ 	.short	0x00ff


	//----- nvinfo : EIATTR_EXIT_INSTR_OFFSETS
	.align		4
        /*0070*/ 	.byte	0x04, 0x1c
        /*0072*/ 	.short	(.L_23 - .L_22)


	//   ....[0]....
.L_22:
        /*0074*/ 	.word	0x00000040


	//   ....[1]....
        /*0078*/ 	.word	0x00005dc0


	//   ....[2]....
        /*007c*/ 	.word	0x00005de0


	//----- nvinfo : EIATTR_MAX_THREADS
	.align		4
.L_23:
        /*0080*/ 	.byte	0x04, 0x05
        /*0082*/ 	.short	(.L_25 - .L_24)
.L_24:
        /*0084*/ 	.word	0x00000100
        /*0088*/ 	.word	0x00000001
        /*008c*/ 	.word	0x00000001
.L_25:


//--------------------- .nv.rel.action            --------------------------
	.section	.nv.rel.action,"",@"SHT_CUDA_RELOCINFO"
	.align	8
	.sectionentsize	8
        /*0000*/ 	.byte	0x73, 0x00, 0x00, 0x00, 0x00, 0x00, 0x00, 0x00, 0x00, 0x00, 0x00, 0x11, 0x25, 0x00, 0x05, 0x36


//--------------------- .nv.constant0.triton_mm   --------------------------
	.section	.nv.constant0.triton_mm,"a",@progbits
	.align	4
.nv.constant0.triton_mm:
	.zero		388


//--------------------- .text.triton_mm           --------------------------
	.section	.text.triton_mm,"ax",@progbits
	.sectionflags	@"SHF_BARRIERS=1"
	.sectioninfo	@"SHI_REGISTERS=100"
	.align	128
        .global         triton_mm
        .type           triton_mm,@function
        .size           triton_mm,(.L_x_3 - triton_mm)
        .other          triton_mm,@"STO_CUDA_ENTRY STV_DEFAULT"
triton_mm:
.text.triton_mm:
[----:B------:R-:W-:-:S02]  /*0000*/  MOV R1, c[0x0][0x28] ;  /* 0x00000a0000017a02 */ /* 0x000fc40000000f00 */
[----:B------:R-:W-:-:S05]  /*0010*/  MOV R0, c[0x0][0x180] ;  /* 0x0000600000007a02 */ /* 0x000fca0000000f00 */
[----:B------:R-:W-:-:S05]  /*0020*/  IMAD R2, R0, 0x1900, RZ ;  /* 0x0000190000027824 */ /* 0x000fca00078e02ff */
[----:B------:R-:W-:-:S13]  /*0030*/  ISETP.NE.AND P0, PT, R2, RZ, PT ;  /* 0x000000ff0200720c */ /* 0x000fda0003f05270 */
[----:B------:R-:W-:Y:S05]  /*0040*/  @!P0 EXIT ;  /* 0x000000000000894d */ /* 0x000fea0003800000 */
[----:B------:R-:W1:Y:S01]  /*0050*/  S2R R12, SR_CTAID.X ;  /* 0x00000000000c7919 */ /* 0x000e620000002500 */
[----:B------:R-:W-:Y:S01]  /*0060*/  IMAD R0, R0, 0x32, RZ ;  /* 0x0000003200007824 */ /* 0x000fe200078e02ff */
[----:B------:R-:W-:Y:S01]  /*0070*/  ULDC.64 UR4, c[0x0][0x118] ;  /* 0x0000460000047ab9 */ /* 0x000fe20000000a00 */
[----:B------:R-:W-:Y:S01]  /*0080*/  MOV R71, 0x1 ;  /* 0x0000000100477802 */ /* 0x000fe20000000f00 */
[----:B------:R-:W2:Y:S01]  /*0090*/  S2R R16, SR_TID.X ;  /* 0x0000000000107919 */ /* 0x000ea20000002100 */
[----:B------:R-:W-:Y:S01]  /*00a0*/  MOV R70, 0xffffffc0 ;  /* 0xffffffc000467802 */ /* 0x000fe20000000f00 */
[----:B------:R-:W-:Y:S01]  /*00b0*/  CS2R R26, SRZ ;  /* 0x00000000001a7805 */ /* 0x000fe2000001ff00 */
[----:B------:R-:W-:Y:S01]  /*00c0*/  IADD3 R2, R0, 0x3f, RZ ;  /* 0x0000003f00027810 */ /* 0x000fe20007ffe0ff */
[----:B------:R-:W-:Y:S01]  /*00d0*/  CS2R R28, SRZ ;  /* 0x00000000001c7805 */ /* 0x000fe2000001ff00 */
[----:B------:R-:W-:Y:S01]  /*00e0*/  IABS R11, R0 ;  /* 0x00000000000b7213 */ /* 0x000fe20000000000 */
[----:B------:R-:W-:Y:S01]  /*00f0*/  CS2R R30, SRZ ;  /* 0x00000000001e7805 */ /* 0x000fe2000001ff00 */
[----:B------:R-:W-:-:S02]  /*0100*/  UMOV UR6, URZ ;  /* 0x0000003f00067c82 */ /* 0x000fc40008000000 */
[----:B------:R-:W-:Y:S02]  /*0110*/  UMOV UR7, URZ ;  /* 0x0000003f00077c82 */ /* 0x000fe40008000000 */
[----:B------:R-:W-:Y:S01]  /*0120*/  UMOV UR8, 0x8000 ;  /* 0x0000800000087882 */ /* 0x000fe20000000000 */
[----:B-1----:R-:W-:Y:S02]  /*0130*/  SHF.R.S32.HI R3, RZ, 0x1f, R12 ;  /* 0x0000001fff037819 */ /* 0x002fe4000001140c */
[----:B------:R-:W-:Y:S02]  /*0140*/  ISETP.GE.AND P1, PT, R12, RZ, PT ;  /* 0x000000ff0c00720c */ /* 0x000fe40003f26270 */
[----:B------:R-:W-:Y:S02]  /*0150*/  LEA.HI R4, R3, R12, RZ, 0x4 ;  /* 0x0000000c03047211 */ /* 0x000fe400078f20ff */
[----:B------:R-:W-:Y:S02]  /*0160*/  SHF.R.S32.HI R3, RZ, 0x1f, R2 ;  /* 0x0000001fff037819 */ /* 0x000fe40000011402 */
[----:B------:R-:W-:-:S02]  /*0170*/  SHF.R.S32.HI R5, RZ, 0x4, R4 ;  /* 0x00000004ff057819 */ /* 0x000fc40000011404 */
[----:B------:R-:W-:Y:S02]  /*0180*/  LEA.HI R3, R3, R2, RZ, 0x6 ;  /* 0x0000000203037211 */ /* 0x000fe400078f30ff */
[----:B------:R-:W-:Y:S02]  /*0190*/  SHF.L.U32 R6, R5, 0x3, RZ ;  /* 0x0000000305067819 */ /* 0x000fe400000006ff */
[----:B------:R-:W-:Y:S02]  /*01a0*/  MOV R2, RZ ;  /* 0x000000ff00027202 */ /* 0x000fe40000000f00 */
[----:B------:R-:W-:Y:S02]  /*01b0*/  LEA.HI.SX32 R3, R3, -R6, 0x1a ;  /* 0x8000000603037211 */ /* 0x000fe400078fd2ff */
[----:B------:R-:W-:Y:S02]  /*01c0*/  LOP3.LUT R4, R4, 0xfffffff0, RZ, 0xc0, !PT ;  /* 0xfffffff004047812 */ /* 0x000fe400078ec0ff */
[----:B------:R-:W-:-:S02]  /*01d0*/  IMNMX R7, R3, 0x8, PT ;  /* 0x0000000803077817 */ /* 0x000fc40003800200 */
[----:B------:R-:W-:Y:S02]  /*01e0*/  IADD3 R4, -R4, R12, RZ ;  /* 0x0000000c04047210 */ /* 0x000fe40007ffe1ff */
[-C--:B------:R-:W-:Y:S02]  /*01f0*/  IABS R14, R7.reuse ;  /* 0x00000007000e7213 */ /* 0x080fe40000000000 */
[----:B------:R-:W-:Y:S02]  /*0200*/  IABS R10, R7 ;  /* 0x00000007000a7213 */ /* 0x000fe40000000000 */
[----:B------:R-:W1:Y:S01]  /*0210*/  I2F.RP R5, R14 ;  /* 0x0000000e00057306 */ /* 0x000e620000209400 */
[----:B--2---:R-:W-:Y:S02]  /*0220*/  SHF.L.U32 R77, R16, 0x2, RZ ;  /* 0x00000002104d7819 */ /* 0x004fe400000006ff */
[----:B------:R-:W-:Y:S02]  /*0230*/  IADD3 R10, RZ, -R10, RZ ;  /* 0x8000000aff0a7210 */ /* 0x000fe40007ffe0ff */
[----:B------:R-:W-:-:S02]  /*0240*/  LOP3.LUT R77, R77, 0x3c, RZ, 0xc0, !PT ;  /* 0x0000003c4d4d7812 */ /* 0x000fc400078ec0ff */
[----:B------:R-:W-:-:S04]  /*0250*/  SHF.L.U32 R72, R16, 0x4, RZ ;  /* 0x0000000410487819 */ /* 0x000fc800000006ff */
[----:B------:R-:W-:Y:S01]  /*0260*/  LOP3.LUT R72, R72, 0x3f00, RZ, 0xc0, !PT ;  /* 0x00003f0048487812 */ /* 0x000fe200078ec0ff */
[----:B-1----:R-:W1:Y:S02]  /*0270*/  MUFU.RCP R5, R5 ;  /* 0x0000000500057308 */ /* 0x002e640000001000 */
[----:B-1----:R-:W-:Y:S02]  /*0280*/  IADD3 R3, R5, 0xffffffe, RZ ;  /* 0x0ffffffe05037810 */ /* 0x002fe40007ffe0ff */
[----:B------:R-:W-:-:S04]  /*0290*/  IABS R5, R12 ;  /* 0x0000000c00057213 */ /* 0x000fc80000000000 */
[----:B------:R-:W1:Y:S02]  /*02a0*/  F2I.FTZ.U32.TRUNC.NTZ R3, R3 ;  /* 0x0000000300037305 */ /* 0x000e64000021f000 */
[----:B-1----:R-:W-:-:S05]  /*02b0*/  IADD3 R9, RZ, -R3, RZ ;  /* 0x80000003ff097210 */ /* 0x002fca0007ffe0ff */
[----:B------:R-:W-:-:S04]  /*02c0*/  IMAD R9, R9, R14, RZ ;  /* 0x0000000e09097224 */ /* 0x000fc800078e02ff */
[----:B------:R-:W-:Y:S01]  /*02d0*/  IMAD.HI.U32 R8, R3, R9, R2 ;  /* 0x0000000903087227 */ /* 0x000fe200078e0002 */
[----:B------:R-:W-:-:S04]  /*02e0*/  MOV R2, R11 ;  /* 0x0000000b00027202 */ /* 0x000fc80000000f00 */
[----:B------:R-:W1:Y:S01]  /*02f0*/  I2F.RP R11, R2 ;  /* 0x00000002000b7306 */ /* 0x000e620000209400 */
[----:B------:R-:W-:-:S04]  /*0300*/  IMAD.HI.U32 R3, R8, R5, RZ ;  /* 0x0000000508037227 */ /* 0x000fc800078e00ff */
[----:B------:R-:W-:Y:S01]  /*0310*/  IMAD R3, R3, R10, R5 ;  /* 0x0000000a03037224 */ /* 0x000fe200078e0205 */
[----:B------:R-:W-:Y:S02]  /*0320*/  IABS R5, R4 ;  /* 0x0000000400057213 */ /* 0x000fe40000000000 */
[----:B------:R-:W-:Y:S02]  /*0330*/  LOP3.LUT R4, R4, R7, RZ, 0x3c, !PT ;  /* 0x0000000704047212 */ /* 0x000fe400078e3cff */
[----:B------:R-:W-:Y:S01]  /*0340*/  ISETP.GT.U32.AND P0, PT, R14, R3, PT ;  /* 0x000000030e00720c */ /* 0x000fe20003f04070 */
[----:B------:R-:W-:Y:S01]  /*0350*/  IMAD.HI.U32 R9, R8, R5, RZ ;  /* 0x0000000508097227 */ /* 0x000fe200078e00ff */
[----:B------:R-:W-:Y:S02]  /*0360*/  LOP3.LUT R8, RZ, R7, RZ, 0x33, !PT ;  /* 0x00000007ff087212 */ /* 0x000fe400078e33ff */
[----:B------:R-:W-:Y:S01]  /*0370*/  ISETP.GE.AND P3, PT, R4, RZ, PT ;  /* 0x000000ff0400720c */ /* 0x000fe20003f66270 */
[----:B------:R-:W-:Y:S01]  /*0380*/  IMAD R10, R9, R10, R5 ;  /* 0x0000000a090a7224 */ /* 0x000fe200078e0205 */
[----:B-1----:R-:W1:Y:S01]  /*0390*/  MUFU.RCP R11, R11 ;  /* 0x0000000b000b7308 */ /* 0x002e620000001000 */
[----:B------:R-:W-:-:S03]  /*03a0*/  MOV R4, RZ ;  /* 0x000000ff00047202 */ /* 0x000fc60000000f00 */
[----:B------:R-:W-:-:S03]  /*03b0*/  ISETP.GT.U32.AND P2, PT, R14, R10, PT ;  /* 0x0000000a0e00720c */ /* 0x000fc60003f44070 */
[----:B------:R-:W-:-:S04]  /*03c0*/  @!P0 IADD3 R3, R3, -R14, RZ ;  /* 0x8000000e03038210 */ /* 0x000fc80007ffe0ff */
[----:B------:R-:W-:Y:S02]  /*03d0*/  ISETP.GT.U32.AND P0, PT, R14, R3, PT ;  /* 0x000000030e00720c */ /* 0x000fe40003f04070 */
[----:B-1----:R-:W-:-:S04]  /*03e0*/  IADD3 R5, R11, 0xffffffe, RZ ;  /* 0x0ffffffe0b057810 */ /* 0x002fc80007ffe0ff */
[-C--:B------:R-:W-:Y:S02]  /*03f0*/  @!P2 IADD3 R10, R10, -R14.reuse, RZ ;  /* 0x8000000e0a0aa210 */ /* 0x080fe40007ffe0ff */
[----:B------:R-:W-:Y:S01]  /*0400*/  @!P2 IADD3 R9, R9, 0x1, RZ ;  /* 0x000000010909a810 */ /* 0x000fe20007ffe0ff */
[----:B------:R-:W1:Y:S04]  /*0410*/  F2I.FTZ.U32.TRUNC.NTZ R5, R5 ;  /* 0x0000000500057305 */ /* 0x000e68000021f000 */
[----:B------:R-:W-:Y:S02]  /*0420*/  @!P0 IADD3 R3, R3, -R14, RZ ;  /* 0x8000000e03038210 */ /* 0x000fe40007ffe0ff */
[----:B------:R-:W-:Y:S02]  /*0430*/  ISETP.NE.AND P0, PT, R7, RZ, PT ;  /* 0x000000ff0700720c */ /* 0x000fe40003f05270 */
[----:B------:R-:W-:-:S02]  /*0440*/  @!P1 IADD3 R3, -R3, RZ, RZ ;  /* 0x000000ff03039210 */ /* 0x000fc40007ffe1ff */
[----:B------:R-:W-:Y:S02]  /*0450*/  SHF.R.U32.HI R7, RZ, 0x4, R16 ;  /* 0x00000004ff077819 */ /* 0x000fe40000011610 */
[----:B------:R-:W-:Y:S02]  /*0460*/  SEL R3, R8, R3, !P0 ;  /* 0x0000000308037207 */ /* 0x000fe40004000000 */
[----:B------:R-:W-:Y:S02]  /*0470*/  ISETP.GE.U32.AND P1, PT, R10, R14, PT ;  /* 0x0000000e0a00720c */ /* 0x000fe40003f26070 */
[----:B------:R-:W-:Y:S02]  /*0480*/  IADD3 R66, R6, R3, RZ ;  /* 0x0000000306427210 */ /* 0x000fe40007ffe0ff */
[----:B-1----:R-:W-:Y:S02]  /*0490*/  IADD3 R11, RZ, -R5, RZ ;  /* 0x80000005ff0b7210 */ /* 0x002fe40007ffe0ff */
[----:B------:R-:W-:-:S02]  /*04a0*/  SGXT.U32 R6, R7, 0x4 ;  /* 0x000000040706781a */ /* 0x000fc40000000000 */
[----:B------:R-:W-:Y:S01]  /*04b0*/  SHF.L.U32 R66, R66, 0x6, RZ ;  /* 0x0000000642427819 */ /* 0x000fe200000006ff */
[----:B------:R-:W-:Y:S01]  /*04c0*/  IMAD R3, R11, R2, RZ ;  /* 0x000000020b037224 */ /* 0x000fe200078e02ff */
[----:B------:R-:W-:Y:S02]  /*04d0*/  IABS R10, R0 ;  /* 0x00000000000a7213 */ /* 0x000fe40000000000 */
[C---:B------:R-:W-:Y:S01]  /*04e0*/  LOP3.LUT R69, R66.reuse, R6, RZ, 0xfc, !PT ;  /* 0x0000000642457212 */ /* 0x040fe200078efcff */
[----:B------:R-:W-:Y:S01]  /*04f0*/  IMAD.HI.U32 R4, R5, R3, R4 ;  /* 0x0000000305047227 */ /* 0x000fe200078e0004 */
[----:B------:R-:W-:Y:S02]  /*0500*/  LOP3.LUT R68, R66, 0x10, R6, 0xfe, !PT ;  /* 0x0000001042447812 */ /* 0x000fe400078efe06 */
[----:B------:R-:W-:Y:S02]  /*0510*/  IABS R7, R69 ;  /* 0x0000004500077213 */ /* 0x000fe40000000000 */
[----:B------:R-:W-:-:S02]  /*0520*/  IABS R11, R68 ;  /* 0x00000044000b7213 */ /* 0x000fc40000000000 */
[----:B------:R-:W-:Y:S01]  /*0530*/  IADD3 R10, RZ, -R10, RZ ;  /* 0x8000000aff0a7210 */ /* 0x000fe20007ffe0ff */
[----:B------:R-:W-:Y:S01]  /*0540*/  IMAD.HI.U32 R3, R4, R7, RZ ;  /* 0x0000000704037227 */ /* 0x000fe200078e00ff */
[----:B------:R-:W-:Y:S02]  /*0550*/  @P1 IADD3 R9, R9, 0x1, RZ ;  /* 0x0000000109091810 */ /* 0x000fe40007ffe0ff */
[--C-:B------:R-:W-:Y:S01]  /*0560*/  LOP3.LUT R67, R66, 0x20, R6.reuse, 0xfe, !PT ;  /* 0x0000002042437812 */ /* 0x100fe200078efe06 */
[----:B------:R-:W-:Y:S01]  /*0570*/  IMAD.HI.U32 R5, R4, R11, RZ ;  /* 0x0000000b04057227 */ /* 0x000fe200078e00ff */
[----:B------:R-:W-:Y:S02]  /*0580*/  LOP3.LUT R66, R66, 0x30, R6, 0xfe, !PT ;  /* 0x0000003042427812 */ /* 0x000fe400078efe06 */
[----:B------:R-:W-:Y:S01]  /*0590*/  IABS R13, R67 ;  /* 0x00000043000d7213 */ /* 0x000fe20000000000 */
[-C--:B------:R-:W-:Y:S01]  /*05a0*/  IMAD R3, R3, R10.reuse, R7 ;  /* 0x0000000a03037224 */ /* 0x080fe200078e0207 */
[----:B------:R-:W-:Y:S01]  /*05b0*/  @!P3 IADD3 R9, -R9, RZ, RZ ;  /* 0x000000ff0909b210 */ /* 0x000fe20007ffe1ff */
[----:B------:R-:W-:Y:S01]  /*05c0*/  IMAD R5, R5, R10, R11 ;  /* 0x0000000a05057224 */ /* 0x000fe200078e020b */
[----:B------:R-:W-:Y:S01]  /*05d0*/  IABS R15, R66 ;  /* 0x00000042000f7213 */ /* 0x000fe20000000000 */
[----:B------:R-:W-:Y:S01]  /*05e0*/  IMAD.HI.U32 R7, R4, R13, RZ ;  /* 0x0000000d04077227 */ /* 0x000fe200078e00ff */
[----:B------:R-:W-:-:S02]  /*05f0*/  SEL R8, R8, R9, !P0 ;  /* 0x0000000908087207 */ /* 0x000fc40004000000 */
[----:B------:R-:W-:Y:S01]  /*0600*/  ISETP.GT.U32.AND P0, PT, R2, R3, PT ;  /* 0x000000030200720c */ /* 0x000fe20003f04070 */
[----:B------:R-:W-:Y:S01]  /*0610*/  IMAD.HI.U32 R4, R4, R15, RZ ;  /* 0x0000000f04047227 */ /* 0x000fe200078e00ff */
[----:B------:R-:W-:Y:S02]  /*0620*/  ISETP.GT.U32.AND P1, PT, R2, R5, PT ;  /* 0x000000050200720c */ /* 0x000fe40003f24070 */
[----:B------:R-:W-:Y:S01]  /*0630*/  SHF.R.S32.HI R11, RZ, 0x19, R8 ;  /* 0x00000019ff0b7819 */ /* 0x000fe20000011408 */
[-C--:B------:R-:W-:Y:S01]  /*0640*/  IMAD R7, R7, R10.reuse, R13 ;  /* 0x0000000a07077224 */ /* 0x080fe200078e020d */
[----:B------:R-:W-:Y:S01]  /*0650*/  SHF.L.U32 R65, R8, 0x6, RZ ;  /* 0x0000000608417819 */ /* 0x000fe200000006ff */
[----:B------:R-:W-:Y:S01]  /*0660*/  IMAD R9, R4, R10, R15 ;  /* 0x0000000a04097224 */ /* 0x000fe200078e020f */
[----:B------:R-:W-:Y:S02]  /*0670*/  SGXT R4, R11, 0x1 ;  /* 0x000000010b04781a */ /* 0x000fe40000000200 */
[----:B------:R-:W-:-:S02]  /*0680*/  ISETP.GT.U32.AND P2, PT, R2, R7, PT ;  /* 0x000000070200720c */ /* 0x000fc40003f44070 */
[C---:B------:R-:W-:Y:S02]  /*0690*/  ISETP.GT.U32.AND P3, PT, R2.reuse, R9, PT ;  /* 0x000000090200720c */ /* 0x040fe40003f64070 */
[-C--:B------:R-:W-:Y:S02]  /*06a0*/  @!P0 IADD3 R3, R3, -R2.reuse, RZ ;  /* 0x8000000203038210 */ /* 0x080fe40007ffe0ff */
[----:B------:R-:W-:Y:S02]  /*06b0*/  @!P1 IADD3 R5, R5, -R2, RZ ;  /* 0x8000000205059210 */ /* 0x000fe40007ffe0ff */
[C---:B------:R-:W-:Y:S02]  /*06c0*/  ISETP.GT.U32.AND P1, PT, R2.reuse, R3, PT ;  /* 0x000000030200720c */ /* 0x040fe40003f24070 */
[----:B------:R-:W-:Y:S02]  /*06d0*/  ISETP.GT.U32.AND P4, PT, R2, R5, PT ;  /* 0x000000050200720c */ /* 0x000fe40003f84070 */
[----:B------:R-:W-:-:S02]  /*06e0*/  ISETP.GE.AND P0, PT, R66, RZ, PT ;  /* 0x000000ff4200720c */ /* 0x000fc40003f06270 */
[-C--:B------:R-:W-:Y:S02]  /*06f0*/  @!P2 IADD3 R7, R7, -R2.reuse, RZ ;  /* 0x800000020707a210 */ /* 0x080fe40007ffe0ff */
[-C--:B------:R-:W-:Y:S02]  /*0700*/  @!P3 IADD3 R9, R9, -R2.reuse, RZ ;  /* 0x800000020909b210 */ /* 0x080fe40007ffe0ff */
[C---:B------:R-:W-:Y:S02]  /*0710*/  ISETP.GT.U32.AND P5, PT, R2.reuse, R7, PT ;  /* 0x000000070200720c */ /* 0x040fe40003fa4070 */
[----:B------:R-:W-:Y:S02]  /*0720*/  ISETP.GT.U32.AND P6, PT, R2, R9, PT ;  /* 0x000000090200720c */ /* 0x000fe40003fc4070 */
[----:B------:R-:W-:Y:S02]  /*0730*/  @!P1 IADD3 R3, R3, -R2, RZ ;  /* 0x8000000203039210 */ /* 0x000fe40007ffe0ff */
[----:B------:R-:W-:-:S02]  /*0740*/  ISETP.GE.AND P3, PT, R69, RZ, PT ;  /* 0x000000ff4500720c */ /* 0x000fc40003f66270 */
[----:B------:R-:W-:Y:S02]  /*0750*/  ISETP.GE.AND P2, PT, R68, RZ, PT ;  /* 0x000000ff4400720c */ /* 0x000fe40003f46270 */
[----:B------:R-:W-:Y:S02]  /*0760*/  ISETP.GE.AND P1, PT, R67, RZ, PT ;  /* 0x000000ff4300720c */ /* 0x000fe40003f26270 */
[C---:B------:R-:W-:Y:S02]  /*0770*/  LOP3.LUT R13, R65.reuse, R6, RZ, 0xfc, !PT ;  /* 0x00000006410d7212 */ /* 0x040fe400078efcff */
[C-C-:B------:R-:W-:Y:S02]  /*0780*/  LOP3.LUT R15, R65.reuse, 0x10, R6.reuse, 0xfe, !PT ;  /* 0x00000010410f7812 */ /* 0x140fe400078efe06 */
[C-C-:B------:R-:W-:Y:S02]  /*0790*/  LOP3.LUT R12, R65.reuse, 0x20, R6.reuse, 0xfe, !PT ;  /* 0x00000020410c7812 */ /* 0x140fe400078efe06 */
[----:B------:R-:W-:-:S02]  /*07a0*/  LOP3.LUT R17, R65, 0x30, R6, 0xfe, !PT ;  /* 0x0000003041117812 */ /* 0x000fc400078efe06 */
[C---:B------:R-:W-:Y:S02]  /*07b0*/  LEA.HI R8, R4.reuse, R13, RZ, 0x7 ;  /* 0x0000000d04087211 */ /* 0x040fe400078f38ff */
[C---:B------:R-:W-:Y:S02]  /*07c0*/  LEA.HI R10, R4.reuse, R15, RZ, 0x7 ;  /* 0x0000000f040a7211 */ /* 0x040fe400078f38ff */
[C---:B------:R-:W-:Y:S02]  /*07d0*/  LEA.HI R11, R4.reuse, R12, RZ, 0x7 ;  /* 0x0000000c040b7211 */ /* 0x040fe400078f38ff */
[----:B------:R-:W-:Y:S02]  /*07e0*/  LEA.HI R4, R4, R17, RZ, 0x7 ;  /* 0x0000001104047211 */ /* 0x000fe400078f38ff */
[-C--:B------:R-:W-:Y:S02]  /*07f0*/  @!P4 IADD3 R5, R5, -R2.reuse, RZ ;  /* 0x800000020505c210 */ /* 0x080fe40007ffe0ff */
[----:B------:R-:W-:-:S02]  /*0800*/  @!P5 IADD3 R7, R7, -R2, RZ ;  /* 0x800000020707d210 */ /* 0x000fc40007ffe0ff */
[----:B------:R-:W-:Y:S02]  /*0810*/  @!P6 IADD3 R9, R9, -R2, RZ ;  /* 0x800000020909e210 */ /* 0x000fe40007ffe0ff */
[----:B------:R-:W-:Y:S02]  /*0820*/  LOP3.LUT R8, R8, 0xffffff80, RZ, 0xc0, !PT ;  /* 0xffffff8008087812 */ /* 0x000fe400078ec0ff */
[----:B------:R-:W-:Y:S02]  /*0830*/  LOP3.LUT R4, R4, 0xffffff80, RZ, 0xc0, !PT ;  /* 0xffffff8004047812 */ /* 0x000fe400078ec0ff */
[----:B------:R-:W-:Y:S02]  /*0840*/  ISETP.NE.AND P4, PT, R0, RZ, PT ;  /* 0x000000ff0000720c */ /* 0x000fe40003f85270 */
[----:B------:R-:W-:Y:S02]  /*0850*/  LOP3.LUT R11, R11, 0xffffff80, RZ, 0xc0, !PT ;  /* 0xffffff800b0b7812 */ /* 0x000fe400078ec0ff */
[----:B------:R-:W-:-:S02]  /*0860*/  LOP3.LUT R0, RZ, R0, RZ, 0x33, !PT ;  /* 0x00000000ff007212 */ /* 0x000fc400078e33ff */
[----:B------:R-:W-:Y:S02]  /*0870*/  @!P3 IADD3 R3, -R3, RZ, RZ ;  /* 0x000000ff0303b210 */ /* 0x000fe40007ffe1ff */
[----:B------:R-:W-:Y:S02]  /*0880*/  @!P2 IADD3 R5, -R5, RZ, RZ ;  /* 0x000000ff0505a210 */ /* 0x000fe40007ffe1ff */
[----:B------:R-:W-:Y:S02]  /*0890*/  @!P1 IADD3 R7, -R7, RZ, RZ ;  /* 0x000000ff07079210 */ /* 0x000fe40007ffe1ff */
[----:B------:R-:W-:Y:S02]  /*08a0*/  @!P0 IADD3 R9, -R9, RZ, RZ ;  /* 0x000000ff09098210 */ /* 0x000fe40007ffe1ff */
[----:B------:R-:W-:Y:S02]  /*08b0*/  LOP3.LUT R10, R10, 0xffffff80, RZ, 0xc0, !PT ;  /* 0xffffff800a0a7812 */ /* 0x000fe400078ec0ff */
[----:B------:R-:W-:-:S02]  /*08c0*/  IADD3 R8, R13, -R8, RZ ;  /* 0x800000080d087210 */ /* 0x000fc40007ffe0ff */
[----:B------:R-:W-:Y:S02]  /*08d0*/  IADD3 R14, R17, -R4, RZ ;  /* 0x80000004110e7210 */ /* 0x000fe40007ffe0ff */
[----:B------:R-:W-:Y:S01]  /*08e0*/  IADD3 R12, R12, -R11, RZ ;  /* 0x8000000b0c0c7210 */ /* 0x000fe20007ffe0ff */
[--C-:B------:R-:W-:Y:S01]  /*08f0*/  IMAD R8, R8, 0xb0, R77.reuse ;  /* 0x000000b008087824 */ /* 0x100fe200078e024d */
[----:B------:R-:W-:Y:S01]  /*0900*/  SEL R20, R0, R3, !P4 ;  /* 0x0000000300147207 */ /* 0x000fe20006000000 */
[--C-:B------:R-:W-:Y:S01]  /*0910*/  IMAD R18, R14, 0xb0, R77.reuse ;  /* 0x000000b00e127824 */ /* 0x100fe200078e024d */
[----:B------:R-:W-:Y:S01]  /*0920*/  SEL R22, R0, R5, !P4 ;  /* 0x0000000500167207 */ /* 0x000fe20006000000 */
[--C-:B------:R-:W-:Y:S01]  /*0930*/  IMAD R14, R12, 0xb0, R77.reuse ;  /* 0x000000b00c0e7824 */ /* 0x100fe200078e024d */
[C---:B------:R-:W-:Y:S02]  /*0940*/  SEL R24, R0.reuse, R7, !P4 ;  /* 0x0000000700187207 */ /* 0x040fe40006000000 */
[----:B------:R-:W-:Y:S01]  /*0950*/  SEL R4, R0, R9, !P4 ;  /* 0x0000000900047207 */ /* 0x000fe20006000000 */
[----:B------:R-:W-:Y:S01]  /*0960*/  IMAD R5, R22, 0xb0, R77 ;  /* 0x000000b016057824 */ /* 0x000fe200078e024d */
[----:B------:R-:W-:-:S02]  /*0970*/  IADD3 R10, R15, -R10, RZ ;  /* 0x8000000a0f0a7210 */ /* 0x000fc40007ffe0ff */
[C---:B------:R-:W-:Y:S02]  /*0980*/  LOP3.LUT R0, R6.reuse, 0x10, RZ, 0xfc, !PT ;  /* 0x0000001006007812 */ /* 0x040fe400078efcff */
[----:B------:R-:W-:Y:S01]  /*0990*/  LOP3.LUT R2, R6, 0x20, RZ, 0xfc, !PT ;  /* 0x0000002006027812 */ /* 0x000fe200078efcff */
[----:B------:R-:W-:Y:S01]  /*09a0*/  IMAD R12, R10, 0xb0, R77 ;  /* 0x000000b00a0c7824 */ /* 0x000fe200078e024d */
[CC--:B------:R-:W-:Y:S02]  /*09b0*/  LEA R75, R6.reuse, R77.reuse, 0x6 ;  /* 0x0000004d064b7211 */ /* 0x0c0fe400078e30ff */
[----:B------:R-:W-:Y:S02]  /*09c0*/  MOV R7, 0x4 ;  /* 0x0000000400077802 */ /* 0x000fe40000000f00 */
[----:B------:R-:W-:Y:S02]  /*09d0*/  LOP3.LUT R6, R6, 0x30, RZ, 0xfc, !PT ;  /* 0x0000003006067812 */ /* 0x000fe400078efcff */
[----:B------:R-:W-:Y:S01]  /*09e0*/  LEA R2, R2, R77, 0x6 ;  /* 0x0000004d02027211 */ /* 0x000fe200078e30ff */
[----:B------:R-:W-:Y:S01]  /*09f0*/  IMAD.WIDE R10, R8, R7, c[0x0][0x170] ;  /* 0x00005c00080a7625 */ /* 0x000fe200078e0207 */
[----:B------:R-:W-:-:S02]  /*0a00*/  LEA R6, R6, R77, 0x6 ;  /* 0x0000004d06067211 */ /* 0x000fc400078e30ff */
[----:B------:R-:W-:Y:S01]  /*0a10*/  LEA R0, R0, R77, 0x6 ;  /* 0x0000004d00007211 */ /* 0x000fe200078e30ff */
[--C-:B------:R-:W-:Y:S01]  /*0a20*/  IMAD R8, R20, 0xb0, R77.reuse ;  /* 0x000000b014087824 */ /* 0x100fe200078e024d */
[----:B------:R-:W-:Y:S01]  /*0a30*/  SHF.L.U32 R76, R2, 0x2, RZ ;  /* 0x00000002024c7819 */ /* 0x000fe200000006ff */
[--C-:B------:R-:W-:Y:S01]  /*0a40*/  IMAD R2, R24, 0xb0, R77.reuse ;  /* 0x000000b018027824 */ /* 0x100fe200078e024d */
[----:B------:R-:W-:Y:S01]  /*0a50*/  SHF.L.U32 R74, R6, 0x2, RZ ;  /* 0x00000002064a7819 */ /* 0x000fe200000006ff */
[----:B------:R-:W-:Y:S01]  /*0a60*/  IMAD R6, R4, 0xb0, R77 ;  /* 0x000000b004067824 */ /* 0x000fe200078e024d */
[----:B------:R-:W-:Y:S01]  /*0a70*/  SHF.L.U32 R75, R75, 0x2, RZ ;  /* 0x000000024b4b7819 */ /* 0x000fe200000006ff */
[-C--:B------:R-:W-:Y:S01]  /*0a80*/  IMAD.WIDE R8, R8, R7.reuse, c[0x0][0x168] ;  /* 0x00005a0008087625 */ /* 0x080fe200078e0207 */
[----:B------:R-:W-:Y:S01]  /*0a90*/  SHF.L.U32 R73, R0, 0x2, RZ ;  /* 0x0000000200497819 */ /* 0x000fe200000006ff */
[----:B------:R-:W-:Y:S02]  /*0aa0*/  CS2R R24, SRZ ;  /* 0x0000000000187805 */ /* 0x000fe4000001ff00 */
[-C--:B------:R-:W-:Y:S01]  /*0ab0*/  IMAD.WIDE R4, R5, R7.reuse, c[0x0][0x168] ;  /* 0x00005a0005047625 */ /* 0x080fe200078e0207 */
[----:B------:R1:W-:Y:S03]  /*0ac0*/  LDGSTS.E.BYPASS.128 [R75], [R8.64] ;  /* 0x00000000084b7fae */ /* 0x0003e6000b901c44 */
[-C--:B------:R-:W-:Y:S01]  /*0ad0*/  IMAD.WIDE R18, R18, R7.reuse, c[0x0][0x170] ;  /* 0x00005c0012127625 */ /* 0x080fe200078e0207 */
[----:B------:R2:W-:Y:S03]  /*0ae0*/  LDGSTS.E.BYPASS.128 [R73], [R4.64] ;  /* 0x0000000004497fae */ /* 0x0005e6000b901c44 */
[----:B------:R-:W-:Y:S01]  /*0af0*/  IMAD.WIDE R14, R14, R7, c[0x0][0x170] ;  /* 0x00005c000e0e7625 */ /* 0x000fe200078e0207 */
[----:B------:R-:W-:-:S03]  /*0b00*/  IADD3 R64, P0, R18, 0x200, RZ ;  /* 0x0000020012407810 */ /* 0x000fc60007f1e0ff */
[----:B------:R-:W-:Y:S01]  /*0b10*/  IMAD.WIDE R12, R12, R7, c[0x0][0x170] ;  /* 0x00005c000c0c7625 */ /* 0x000fe200078e0207 */
[----:B------:R-:W-:Y:S02]  /*0b20*/  IADD3 R62, P1, R14, 0x200, RZ ;  /* 0x000002000e3e7810 */ /* 0x000fe40007f3e0ff */
[----:B------:R-:W-:Y:S01]  /*0b30*/  IADD3.X R63, RZ, R19, RZ, P0, !PT ;  /* 0x00000013ff3f7210 */ /* 0x000fe200007fe4ff */
[----:B------:R-:W-:Y:S01]  /*0b40*/  IMAD.WIDE R2, R2, R7, c[0x0][0x168] ;  /* 0x00005a0002027625 */ /* 0x000fe200078e0207 */
[----:B------:R-:W-:Y:S02]  /*0b50*/  IADD3.X R61, RZ, R15, RZ, P1, !PT ;  /* 0x0000000fff3d7210 */ /* 0x000fe40000ffe4ff */
[----:B------:R-:W-:Y:S01]  /*0b60*/  IADD3 R60, P0, R12, 0x200, RZ ;  /* 0x000002000c3c7810 */ /* 0x000fe20007f1e0ff */
[----:B------:R-:W-:Y:S01]  /*0b70*/  IMAD.WIDE R6, R6, R7, c[0x0][0x168] ;  /* 0x00005a0006067625 */ /* 0x000fe200078e0207 */
[----:B------:R3:W-:Y:S01]  /*0b80*/  LDGSTS.E.BYPASS.128 [R76], [R2.64] ;  /* 0x00000000024c7fae */ /* 0x0007e2000b901c44 */
[----:B------:R-:W-:-:S02]  /*0b90*/  IADD3 R0, P3, R2, 0x200, RZ ;  /* 0x0000020002007810 */ /* 0x000fc40007f7e0ff */
[----:B------:R-:W-:Y:S01]  /*0ba0*/  IADD3 R58, P1, R10, 0x200, RZ ;  /* 0x000002000a3a7810 */ /* 0x000fe20007f3e0ff */
[----:B------:R4:W-:Y:S01]  /*0bb0*/  LDGSTS.E.BYPASS.128 [R74], [R6.64] ;  /* 0x00000000064a7fae */ /* 0x0009e2000b901c44 */
[----:B------:R-:W-:Y:S02]  /*0bc0*/  IADD3.X R59, RZ, R13, RZ, P0, !PT ;  /* 0x0000000dff3b7210 */ /* 0x000fe400007fe4ff */
[----:B------:R-:W-:Y:S01]  /*0bd0*/  IADD3.X R57, RZ, R11, RZ, P1, !PT ;  /* 0x0000000bff397210 */ /* 0x000fe20000ffe4ff */
[----:B------:R-:W0:Y:S01]  /*0be0*/  LDGDEPBAR ;  /* 0x00000000000079af */ /* 0x000e220000000000 */
[----:B------:R-:W-:-:S03]  /*0bf0*/  IADD3 R56, P2, R6, 0x200, RZ ;  /* 0x0000020006387810 */ /* 0x000fc60007f5e0ff */
[----:B------:R5:W-:Y:S04]  /*0c00*/  LDGSTS.E.BYPASS.128 [R75+0x8000], [R10.64] ;  /* 0x080000000a4b7fae */ /* 0x000be8000b901c44 */
[----:B------:R1:W-:Y:S04]  /*0c10*/  LDGSTS.E.BYPASS.128 [R73+0x8000], [R12.64] ;  /* 0x080000000c497fae */ /* 0x0003e8000b901c44 */
[----:B------:R1:W-:Y:S04]  /*0c20*/  LDGSTS.E.BYPASS.128 [R76+0x8000], [R14.64] ;  /* 0x080000000e4c7fae */ /* 0x0003e8000b901c44 */
[----:B------:R1:W-:Y:S04]  /*0c30*/  LDGSTS.E.BYPASS.128 [R74+0x8000], [R18.64] ;  /* 0x08000000124a7fae */ /* 0x0003e8000b901c44 */
[----:B------:R-:W0:Y:S04]  /*0c40*/  LDGDEPBAR ;  /* 0x00000000000079af */ /* 0x000e280000000000 */
[----:B------:R-:W-:Y:S06]  /*0c50*/  BAR.SYNC 0x0 ;  /* 0x0000000000007b1d */ /* 0x000fec0000000000 */
[----:B------:R-:W-:Y:S01]  /*0c60*/  @!PT LDS RZ, [RZ] ;  /* 0x00000000fffff984 */ /* 0x000fe20000000800 */
[----:B------:R-:W-:Y:S01]  /*0c70*/  @!PT LDS RZ, [RZ] ;  /* 0x00000000fffff984 */ /* 0x000fe20000000800 */
[----:B------:R-:W-:Y:S01]  /*0c80*/  @!PT LDS RZ, [RZ] ;  /* 0x00000000fffff984 */ /* 0x000fe20000000800 */
[----:B------:R1:W-:Y:S04]  /*0c90*/  LDGSTS.E.BYPASS.128 [R75+0x4000], [R8.64+0x100] ;  /* 0x04000100084b7fae */ /* 0x0003e8000b901c44 */
[----:B------:R2:W-:Y:S04]  /*0ca0*/  LDGSTS.E.BYPASS.128 [R73+0x4000], [R4.64+0x100] ;  /* 0x0400010004497fae */ /* 0x0005e8000b901c44 */
[----:B------:R3:W-:Y:S04]  /*0cb0*/  LDGSTS.E.BYPASS.128 [R76+0x4000], [R2.64+0x100] ;  /* 0x04000100024c7fae */ /* 0x0007e8000b901c44 */
[----:B------:R4:W-:Y:S04]  /*0cc0*/  LDGSTS.E.BYPASS.128 [R74+0x4000], [R6.64+0x100] ;  /* 0x04000100064a7fae */ /* 0x0009e8000b901c44 */
[----:B------:R-:W0:Y:S04]  /*0cd0*/  LDGDEPBAR ;  /* 0x00000000000079af */ /* 0x000e280000000000 */
[----:B------:R5:W-:Y:S01]  /*0ce0*/  LDGSTS.E.BYPASS.128 [R75+0xc000], [R10.64+0x100] ;  /* 0x0c0001000a4b7fae */ /* 0x000be2000b901c44 */
[----:B---3--:R-:W-:-:S02]  /*0cf0*/  IADD3.X R2, RZ, R3, RZ, P3, !PT ;  /* 0x00000003ff027210 */ /* 0x008fc40001ffe4ff */
[----:B------:R-:W-:Y:S01]  /*0d00*/  IADD3 R3, P0, R4, 0x200, RZ ;  /* 0x0000020004037810 */ /* 0x000fe20007f1e0ff */
[----:B------:R3:W-:Y:S01]  /*0d10*/  LDGSTS.E.BYPASS.128 [R73+0xc000], [R12.64+0x100] ;  /* 0x0c0001000c497fae */ /* 0x0007e2000b901c44 */
[----:B--2---:R-:W-:Y:S02]  /*0d20*/  IADD3 R4, P1, R8, 0x200, RZ ;  /* 0x0000020008047810 */ /* 0x004fe40007f3e0ff */
[----:B----4-:R-:W-:Y:S01]  /*0d30*/  IADD3.X R7, RZ, R7, RZ, P2, !PT ;  /* 0x00000007ff077210 */ /* 0x010fe200017fe4ff */
[----:B------:R2:W-:Y:S01]  /*0d40*/  LDGSTS.E.BYPASS.128 [R76+0xc000], [R14.64+0x100] ;  /* 0x0c0001000e4c7fae */ /* 0x0005e2000b901c44 */
[----:B------:R-:W-:Y:S02]  /*0d50*/  IADD3.X R6, RZ, R9, RZ, P1, !PT ;  /* 0x00000009ff067210 */ /* 0x000fe40000ffe4ff */
[----:B------:R-:W-:Y:S01]  /*0d60*/  IADD3.X R5, RZ, R5, RZ, P0, !PT ;  /* 0x00000005ff057210 */ /* 0x000fe200007fe4ff */
[----:B------:R4:W-:Y:S01]  /*0d70*/  LDGSTS.E.BYPASS.128 [R74+0xc000], [R18.64+0x100] ;  /* 0x0c000100124a7fae */ /* 0x0009e2000b901c44 */
[----:B-1----:R-:W-:Y:S01]  /*0d80*/  CS2R R8, SRZ ;  /* 0x0000000000087805 */ /* 0x002fe2000001ff00 */
[----:B-----5:R-:W-:Y:S01]  /*0d90*/  CS2R R10, SRZ ;  /* 0x00000000000a7805 */ /* 0x020fe2000001ff00 */
[----:B------:R-:W-:Y:S01]  /*0da0*/  UMOV UR4, URZ ;  /* 0x0000003f00047c82 */ /* 0x000fe20008000000 */
[----:B------:R-:W0:Y:S01]  /*0db0*/  LDGDEPBAR ;  /* 0x00000000000079af */ /* 0x000e220000000000 */
[----:B---3--:R-:W-:Y:S01]  /*0dc0*/  CS2R R12, SRZ ;  /* 0x00000000000c7805 */ /* 0x008fe2000001ff00 */
[----:B------:R-:W-:Y:S01]  /*0dd0*/  UMOV UR5, URZ ;  /* 0x0000003f00057c82 */ /* 0x000fe20008000000 */
[----:B--2---:R-:W-:Y:S01]  /*0de0*/  CS2R R14, SRZ ;  /* 0x00000000000e7805 */ /* 0x004fe2000001ff00 */
[----:B------:R-:W-:-:S04]  /*0df0*/  DEPBAR.LE SB0, 0x2 ;  /* 0x000080800000791a */ /* 0x000fc80000000000 */
[----:B----4-:R-:W-:Y:S06]  /*0e00*/  BAR.SYNC 0x0 ;  /* 0x0000000000007b1d */ /* 0x010fec0000000000 */
.L_x_1:
[C---:B------:R-:W-:Y:S01]  /*0e10*/  LEA R78, R77.reuse, UR8, 0x8 ;  /* 0x000000084d4e7c11 */ /* 0x040fe2000f8e40ff */
[----:B------:R-:W-:Y:S01]  /*0e20*/  LDS.128 R48, [R72.X4+UR5+0x100] ;  /* 0x0001000548307984 */ /* 0x000fe20008004c00 */
[----:B------:R-:W-:Y:S01]  /*0e30*/  ISETP.GE.U32.AND P0, PT, R77, 0x30, PT ;  /* 0x000000304d00780c */ /* 0x000fe20003f06070 */
[----:B------:R-:W-:Y:S01]  /*0e40*/  ULDC.64 UR10, c[0x0][0x118] ;  /* 0x00004600000a7ab9 */ /* 0x000fe20000000a00 */
[----:B------:R-:W-:Y:S01]  /*0e50*/  ISETP.NE.AND P1, PT, RZ, UR6, PT ;  /* 0x00000006ff007c0c */ /* 0x000fe2000bf25270 */
[----:B------:R-:W1:Y:S01]  /*0e60*/  LDS.128 R32, [R78] ;  /* 0x000000004e207984 */ /* 0x000e620000000c00 */
[----:B------:R-:W-:Y:S01]  /*0e70*/  IADD3 R71, R71, 0x1, RZ ;  /* 0x0000000147477810 */ /* 0x000fe20007ffe0ff */
[----:B------:R-:W-:Y:S01]  /*0e80*/  UIADD3 UR4, UR4, 0x1, URZ ;  /* 0x0000000104047890 */ /* 0x000fe2000fffe03f */
[----:B------:R-:W-:Y:S01]  /*0e90*/  IADD3 R70, R70, 0x40, RZ ;  /* 0x0000004046467810 */ /* 0x000fe20007ffe0ff */
[----:B------:R-:W2:Y:S02]  /*0ea0*/  LDS.128 R40, [R72.X4+UR5+0x200] ;  /* 0x0002000548287984 */ /* 0x000ea40008004c00 */
[----:B------:R-:W-:-:S02]  /*0eb0*/  UISETP.GE.AND UP0, UPT, UR4, 0x2, UPT ;  /* 0x000000020400788c */ /* 0x000fc4000bf06270 */
[----:B------:R-:W3:Y:S02]  /*0ec0*/  LDS.128 R44, [R72.X4+UR5] ;  /* 0x00000005482c7984 */ /* 0x000ee40008004c00 */
[----:B------:R-:W-:Y:S02]  /*0ed0*/  USEL UR4, UR4, URZ, !UP0 ;  /* 0x0000003f04047287 */ /* 0x000fe4000c000000 */
[----:B------:R-:W4:Y:S04]  /*0ee0*/  LDS.128 R52, [R78+0x100] ;  /* 0x000100004e347984 */ /* 0x000f280000000c00 */
[----:B------:R-:W5:Y:S04]  /*0ef0*/  LDS.128 R36, [R78+0x200] ;  /* 0x000200004e247984 */ /* 0x000f680000000c00 */
[----:B------:R-:W5:Y:S04]  /*0f00*/  LDS.128 R20, [R72.X4+UR5+0x300] ;  /* 0x0003000548147984 */ /* 0x000f680008004c00 */
[----:B------:R-:W5:Y:S01]  /*0f10*/  LDS.128 R16, [R78+0x300] ;  /* 0x000300004e107984 */ /* 0x000f620000000c00 */
[-C--:B-1----:R-:W-:Y:S01]  /*0f20*/  FFMA R24, R48, R32.reuse, R24 ;  /* 0x0000002030187223 */ /* 0x082fe20000000018 */
[-C--:B--2---:R-:W-:Y:S01]  /*0f30*/  FFMA R12, R40, R32.reuse, R12 ;  /* 0x00000020280c7223 */ /* 0x084fe2000000000c */
[C---:B---3--:R-:W-:Y:S01]  /*0f40*/  FFMA R28, R44.reuse, R32, R28 ;  /* 0x000000202c1c7223 */ /* 0x048fe2000000001c */
[C---:B----4-:R-:W-:Y:S01]  /*0f50*/  FFMA R82, R44.reuse, R52, R29 ;  /* 0x000000342c527223 */ /* 0x050fe2000000001d */
[----:B------:R-:W-:Y:S01]  /*0f60*/  FFMA R29, R49, R33, R24 ;  /* 0x00000021311d7223 */ /* 0x000fe20000000018 */
[----:B-----5:R-:W-:-:S03]  /*0f70*/  FFMA R30, R44, R36, R30 ;  /* 0x000000242c1e7223 */ /* 0x020fc6000000001e */
[----:B------:R-:W-:Y:S01]  /*0f80*/  FFMA R24, R50, R34, R29 ;  /* 0x0000002232187223 */ /* 0x000fe2000000001d */
[-C--:B------:R-:W-:Y:S01]  /*0f90*/  FFMA R26, R48, R36.reuse, R26 ;  /* 0x00000024301a7223 */ /* 0x080fe2000000001a */
[----:B------:R-:W-:Y:S01]  /*0fa0*/  FFMA R14, R40, R36, R14 ;  /* 0x00000024280e7223 */ /* 0x000fe2000000000e */
[----:B------:R-:W-:Y:S01]  /*0fb0*/  FFMA R80, R20, R32, R8 ;  /* 0x0000002014507223 */ /* 0x000fe20000000008 */
[-C--:B------:R-:W-:Y:S01]  /*0fc0*/  FFMA R8, R48, R52.reuse, R25 ;  /* 0x0000003430087223 */ /* 0x080fe20000000019 */
[-C--:B------:R-:W-:Y:S01]  /*0fd0*/  FFMA R32, R40, R52.reuse, R13 ;  /* 0x0000003428207223 */ /* 0x080fe2000000000d */
[----:B------:R-:W-:Y:S01]  /*0fe0*/  FFMA R52, R20, R52, R9 ;  /* 0x0000003414347223 */ /* 0x000fe20000000009 */
[----:B------:R-:W-:Y:S01]  /*0ff0*/  FFMA R44, R44, R16, R31 ;  /* 0x000000102c2c7223 */ /* 0x000fe2000000001f */
[----:B------:R-:W-:Y:S01]  /*1000*/  FFMA R31, R41, R33, R12 ;  /* 0x00000021291f7223 */ /* 0x000fe2000000000c */
[C---:B------:R-:W-:Y:S01]  /*1010*/  FFMA R25, R45.reuse, R53, R82 ;  /* 0x000000352d197223 */ /* 0x040fe20000000052 */
[C---:B------:R-:W-:Y:S01]  /*1020*/  FFMA R13, R45.reuse, R37, R30 ;  /* 0x000000252d0d7223 */ /* 0x040fe2000000001e */
[C---:B------:R-:W-:Y:S01]  /*1030*/  FFMA R9, R45.reuse, R17, R44 ;  /* 0x000000112d097223 */ /* 0x040fe2000000002c */
[----:B------:R-:W-:Y:S01]  /*1040*/  FFMA R45, R45, R33, R28 ;  /* 0x000000212d2d7223 */ /* 0x000fe2000000001c */
[-C--:B------:R-:W-:Y:S01]  /*1050*/  FFMA R29, R49, R53.reuse, R8 ;  /* 0x00000035311d7223 */ /* 0x080fe20000000008 */
[----:B------:R-:W-:Y:S01]  /*1060*/  FFMA R28, R42, R34, R31 ;  /* 0x000000222a1c7223 */ /* 0x000fe2000000001f */
[----:B------:R-:W-:Y:S01]  /*1070*/  FFMA R10, R20, R36, R10 ;  /* 0x00000024140a7223 */ /* 0x000fe2000000000a */
[-C--:B------:R-:W-:Y:S01]  /*1080*/  FFMA R31, R41, R53.reuse, R32 ;  /* 0x00000035291f7223 */ /* 0x080fe20000000020 */
[----:B------:R-:W-:Y:S01]  /*1090*/  FFMA R53, R21, R53, R52 ;  /* 0x0000003515357223 */ /* 0x000fe20000000034 */
[-C--:B------:R-:W-:Y:S01]  /*10a0*/  FFMA R52, R46, R54.reuse, R25 ;  /* 0x000000362e347223 */ /* 0x080fe20000000019 */
[----:B------:R-:W-:Y:S01]  /*10b0*/  FFMA R44, R50, R54, R29 ;  /* 0x00000036322c7223 */ /* 0x000fe2000000001d */
[-C--:B------:R-:W-:Y:S01]  /*10c0*/  FFMA R25, R49, R37.reuse, R26 ;  /* 0x0000002531197223 */ /* 0x080fe2000000001a */
[-C--:B------:R-:W-:Y:S01]  /*10d0*/  FFMA R29, R41, R37.reuse, R14 ;  /* 0x00000025291d7223 */ /* 0x080fe2000000000e */
[C---:B------:R-:W-:Y:S01]  /*10e0*/  FFMA R37, R21.reuse, R37, R10 ;  /* 0x0000002515257223 */ /* 0x040fe2000000000a */
[----:B------:R-:W-:Y:S01]  /*10f0*/  FFMA R33, R21, R33, R80 ;  /* 0x0000002115217223 */ /* 0x000fe20000000050 */
[----:B------:R-:W-:Y:S01]  /*1100*/  FFMA R12, R46, R34, R45 ;  /* 0x000000222e0c7223 */ /* 0x000fe2000000002d */
[-C--:B------:R-:W-:Y:S01]  /*1110*/  FFMA R48, R48, R16.reuse, R27 ;  /* 0x0000001030307223 */ /* 0x080fe2000000001b */
[-C--:B------:R-:W-:Y:S01]  /*1120*/  FFMA R8, R40, R16.reuse, R15 ;  /* 0x0000001028087223 */ /* 0x080fe2000000000f */
[----:B------:R-:W-:Y:S01]  /*1130*/  FFMA R10, R20, R16, R11 ;  /* 0x00000010140a7223 */ /* 0x000fe2000000000b */
[----:B------:R-:W-:Y:S01]  /*1140*/  FFMA R34, R22, R34, R33 ;  /* 0x0000002216227223 */ /* 0x000fe20000000021 */
[----:B------:R-:W-:Y:S01]  /*1150*/  FFMA R40, R46, R38, R13 ;  /* 0x000000262e287223 */ /* 0x000fe2000000000d */
[-C--:B------:R-:W-:Y:S01]  /*1160*/  FFMA R49, R49, R17.reuse, R48 ;  /* 0x0000001131317223 */ /* 0x080fe20000000030 */
[----:B------:R-:W-:Y:S01]  /*1170*/  FFMA R41, R41, R17, R8 ;  /* 0x0000001129297223 */ /* 0x000fe20000000008 */
[-C--:B------:R-:W-:Y:S01]  /*1180*/  FFMA R79, R47, R35.reuse, R12 ;  /* 0x000000232f4f7223 */ /* 0x080fe2000000000c */
[----:B------:R-:W-:Y:S01]  /*1190*/  FFMA R45, R43, R35, R28 ;  /* 0x000000232b2d7223 */ /* 0x000fe2000000001c */
[C---:B------:R-:W-:Y:S01]  /*11a0*/  FFMA R36, R42.reuse, R54, R31 ;  /* 0x000000362a247223 */ /* 0x040fe2000000001f */
[----:B------:R-:W-:Y:S01]  /*11b0*/  FFMA R16, R42, R38, R29 ;  /* 0x000000262a107223 */ /* 0x000fe2000000001d */
[----:B------:R-:W-:Y:S01]  /*11c0*/  FFMA R17, R21, R17, R10 ;  /* 0x0000001115117223 */ /* 0x000fe2000000000a */
[----:B------:R-:W-:Y:S01]  /*11d0*/  FFMA R46, R46, R18, R9 ;  /* 0x000000122e2e7223 */ /* 0x000fe20000000009 */
[----:B------:R-:W-:Y:S01]  /*11e0*/  LDS.128 R12, [R78+0x110] ;  /* 0x000110004e0c7984 */ /* 0x000fe20000000c00 */
[-C--:B------:R-:W-:Y:S01]  /*11f0*/  FFMA R87, R51, R35.reuse, R24 ;  /* 0x0000002333577223 */ /* 0x080fe20000000018 */
[----:B------:R-:W-:Y:S01]  /*1200*/  FFMA R20, R50, R38, R25 ;  /* 0x0000002632147223 */ /* 0x000fe20000000019 */
[----:B------:R-:W-:Y:S01]  /*1210*/  FFMA R81, R23, R35, R34 ;  /* 0x0000002317517223 */ /* 0x000fe20000000022 */
[----:B------:R-:W1:Y:S01]  /*1220*/  LDS.128 R8, [R72.X4+UR5+0x10] ;  /* 0x0000100548087984 */ /* 0x000e620008004c00 */
[----:B------:R-:W-:Y:S01]  /*1230*/  FFMA R54, R22, R54, R53 ;  /* 0x0000003616367223 */ /* 0x000fe20000000035 */
[-C--:B------:R-:W-:Y:S01]  /*1240*/  FFMA R50, R50, R18.reuse, R49 ;  /* 0x0000001232327223 */ /* 0x080fe20000000031 */
[-C--:B------:R-:W-:Y:S01]  /*1250*/  FFMA R42, R42, R18.reuse, R41 ;  /* 0x000000122a2a7223 */ /* 0x080fe20000000029 */
[----:B------:R-:W2:Y:S01]  /*1260*/  LDS.128 R28, [R78+0x10] ;  /* 0x000010004e1c7984 */ /* 0x000ea20000000c00 */
[C---:B------:R-:W-:Y:S01]  /*1270*/  FFMA R18, R22.reuse, R18, R17 ;  /* 0x0000001216127223 */ /* 0x040fe20000000011 */
[-C--:B------:R-:W-:Y:S01]  /*1280*/  FFMA R41, R47, R55.reuse, R52 ;  /* 0x000000372f297223 */ /* 0x080fe20000000034 */
[-C--:B------:R-:W-:Y:S01]  /*1290*/  FFMA R53, R51, R55.reuse, R44 ;  /* 0x0000003733357223 */ /* 0x080fe2000000002c */
[----:B------:R-:W3:Y:S01]  /*12a0*/  LDS.128 R24, [R78+0x210] ;  /* 0x000210004e187984 */ /* 0x000ee20000000c00 */
[-C--:B------:R-:W-:Y:S01]  /*12b0*/  FFMA R49, R43, R55.reuse, R36 ;  /* 0x000000372b317223 */ /* 0x080fe20000000024 */
[----:B------:R-:W-:Y:S01]  /*12c0*/  FFMA R17, R23, R55, R54 ;  /* 0x0000003717117223 */ /* 0x000fe20000000036 */
[-C--:B------:R-:W-:Y:S01]  /*12d0*/  FFMA R83, R47, R39.reuse, R40 ;  /* 0x000000272f537223 */ /* 0x080fe20000000028 */
[----:B------:R-:W4:Y:S01]  /*12e0*/  LDS.128 R32, [R78+0x310] ;  /* 0x000310004e207984 */ /* 0x000f220000000c00 */
[----:B------:R-:W-:Y:S01]  /*12f0*/  FFMA R55, R51, R39, R20 ;  /* 0x0000002733377223 */ /* 0x000fe20000000014 */
[-C--:B------:R-:W-:Y:S01]  /*1300*/  FFMA R85, R47, R19.reuse, R46 ;  /* 0x000000132f557223 */ /* 0x080fe2000000002e */
[-C--:B------:R-:W-:Y:S01]  /*1310*/  FFMA R51, R51, R19.reuse, R50 ;  /* 0x0000001333337223 */ /* 0x080fe20000000032 */
[C---:B------:R-:W-:Y:S01]  /*1320*/  FFMA R47, R43.reuse, R19, R42 ;  /* 0x000000132b2f7223 */ /* 0x040fe2000000002a */
[----:B------:R-:W-:Y:S01]  /*1330*/  FFMA R38, R22, R38, R37 ;  /* 0x0000002616267223 */ /* 0x000fe20000000025 */
[----:B------:R-:W-:Y:S01]  /*1340*/  FFMA R91, R43, R39, R16 ;  /* 0x000000272b5b7223 */ /* 0x000fe20000000010 */
[----:B------:R-:W-:-:S02]  /*1350*/  FFMA R19, R23, R19, R18 ;  /* 0x0000001317137223 */ /* 0x000fc40000000012 */
[----:B------:R-:W-:Y:S02]  /*1360*/  FFMA R21, R23, R39, R38 ;  /* 0x0000002717157223 */ /* 0x000fe40000000026 */
[----:B------:R-:W5:Y:S01]  /*1370*/  LDS.128 R36, [R72.X4+UR5+0x110] ;  /* 0x0001100548247984 */ /* 0x000f620008004c00 */
[C---:B-1----:R-:W-:Y:S01]  /*1380*/  FFMA R18, R8.reuse, R12, R41 ;  /* 0x0000000c08127223 */ /* 0x042fe20000000029 */
[----:B--2---:R-:W-:-:S03]  /*1390*/  FFMA R16, R8, R28, R79 ;  /* 0x0000001c08107223 */ /* 0x004fc6000000004f */
[C---:B------:R-:W-:Y:S01]  /*13a0*/  FFMA R41, R9.reuse, R13, R18 ;  /* 0x0000000d09297223 */ /* 0x040fe20000000012 */
[----:B---3--:R-:W-:Y:S01]  /*13b0*/  FFMA R20, R8, R24, R83 ;  /* 0x0000001808147223 */ /* 0x008fe20000000053 */
[C---:B------:R-:W-:Y:S02]  /*13c0*/  FFMA R43, R9.reuse, R29, R16 ;  /* 0x0000001d092b7223 */ /* 0x040fe40000000010 */
[----:B------:R-:W-:Y:S01]  /*13d0*/  FFMA R16, R10, R14, R41 ;  /* 0x0000000e0a107223 */ /* 0x000fe20000000029 */
[----:B----4-:R-:W-:Y:S01]  /*13e0*/  FFMA R8, R8, R32, R85 ;  /* 0x0000002008087223 */ /* 0x010fe20000000055 */
[----:B------:R-:W-:Y:S02]  /*13f0*/  FFMA R23, R9, R25, R20 ;  /* 0x0000001909177223 */ /* 0x000fe40000000014 */
[----:B------:R-:W-:Y:S01]  /*1400*/  FFMA R83, R11, R15, R16 ;  /* 0x0000000f0b537223 */ /* 0x000fe20000000010 */
[----:B------:R-:W-:Y:S01]  /*1410*/  FFMA R9, R9, R33, R8 ;  /* 0x0000002109097223 */ /* 0x000fe20000000008 */
[C---:B------:R-:W-:Y:S01]  /*1420*/  FFMA R8, R10.reuse, R30, R43 ;  /* 0x0000001e0a087223 */ /* 0x040fe2000000002b */
[C---:B------:R-:W-:Y:S01]  /*1430*/  FFMA R18, R10.reuse, R26, R23 ;  /* 0x0000001a0a127223 */ /* 0x040fe20000000017 */
[----:B------:R-:W1:Y:S01]  /*1440*/  LDS.128 R40, [R72.X4+UR5+0x210] ;  /* 0x0002100548287984 */ /* 0x000e620008004c00 */
[----:B------:R-:W-:Y:S01]  /*1450*/  FFMA R10, R10, R34, R9 ;  /* 0x000000220a0a7223 */ /* 0x000fe20000000009 */
[C---:B------:R-:W-:Y:S01]  /*1460*/  FFMA R89, R11.reuse, R31, R8 ;  /* 0x0000001f0b597223 */ /* 0x040fe20000000008 */
[C---:B------:R-:W-:Y:S01]  /*1470*/  FFMA R85, R11.reuse, R27, R18 ;  /* 0x0000001b0b557223 */ /* 0x040fe20000000012 */
[C---:B-----5:R-:W-:Y:S01]  /*1480*/  FFMA R16, R36.reuse, R24, R55 ;  /* 0x0000001824107223 */ /* 0x060fe20000000037 */
[----:B------:R-:W-:Y:S01]  /*1490*/  FFMA R79, R11, R35, R10 ;  /* 0x000000230b4f7223 */ /* 0x000fe2000000000a */
[C---:B------:R-:W-:Y:S01]  /*14a0*/  FFMA R10, R36.reuse, R12, R53 ;  /* 0x0000000c240a7223 */ /* 0x040fe20000000035 */
[C---:B------:R-:W-:Y:S01]  /*14b0*/  FFMA R8, R36.reuse, R28, R87 ;  /* 0x0000001c24087223 */ /* 0x040fe20000000057 */
[----:B------:R-:W2:Y:S01]  /*14c0*/  LDS.128 R52, [R72.X4+UR5+0x310] ;  /* 0x0003100548347984 */ /* 0x000ea20008004c00 */
[----:B------:R-:W-:Y:S01]  /*14d0*/  FFMA R36, R36, R32, R51 ;  /* 0x0000002024247223 */ /* 0x000fe20000000033 */
[C---:B------:R-:W-:Y:S01]  /*14e0*/  FFMA R11, R37.reuse, R13, R10 ;  /* 0x0000000d250b7223 */ /* 0x040fe2000000000a */
[C---:B------:R-:W-:Y:S01]  /*14f0*/  FFMA R9, R37.reuse, R25, R16 ;  /* 0x0000001925097223 */ /* 0x040fe20000000010 */
[C---:B------:R-:W-:Y:S01]  /*1500*/  FFMA R23, R37.reuse, R29, R8 ;  /* 0x0000001d25177223 */ /* 0x040fe20000000008 */
[----:B------:R-:W-:Y:S01]  /*1510*/  FFMA R37, R37, R33, R36 ;  /* 0x0000002125257223 */ /* 0x000fe20000000024 */
[C---:B------:R-:W-:Y:S01]  /*1520*/  FFMA R80, R38.reuse, R14, R11 ;  /* 0x0000000e26507223 */ /* 0x040fe2000000000b */
[C---:B------:R-:W-:Y:S01]  /*1530*/  FFMA R36, R38.reuse, R26, R9 ;  /* 0x0000001a26247223 */ /* 0x040fe20000000009 */
[C---:B------:R-:W-:Y:S01]  /*1540*/  FFMA R82, R38.reuse, R30, R23 ;  /* 0x0000001e26527223 */ /* 0x040fe20000000017 */
[----:B------:R-:W-:-:S04]  /*1550*/  FFMA R38, R38, R34, R37 ;  /* 0x0000002226267223 */ /* 0x000fc80000000025 */
[----:B------:R-:W-:Y:S01]  /*1560*/  FFMA R37, R39, R35, R38 ;  /* 0x0000002327257223 */ /* 0x000fe20000000026 */
[C---:B-1----:R-:W-:Y:S01]  /*1570*/  FFMA R10, R40.reuse, R12, R49 ;  /* 0x0000000c280a7223 */ /* 0x042fe20000000031 */
[C---:B------:R-:W-:Y:S01]  /*1580*/  FFMA R16, R40.reuse, R24, R91 ;  /* 0x0000001828107223 */ /* 0x040fe2000000005b */
[C---:B------:R-:W-:Y:S01]  /*1590*/  FFMA R8, R40.reuse, R28, R45 ;  /* 0x0000001c28087223 */ /* 0x040fe2000000002d */
[----:B------:R-:W-:Y:S01]  /*15a0*/  FFMA R40, R40, R32, R47 ;  /* 0x0000002028287223 */ /* 0x000fe2000000002f */
[C---:B------:R-:W-:Y:S01]  /*15b0*/  FFMA R11, R41.reuse, R13, R10 ;  /* 0x0000000d290b7223 */ /* 0x040fe2000000000a */
[C---:B------:R-:W-:Y:S01]  /*15c0*/  FFMA R9, R41.reuse, R25, R16 ;  /* 0x0000001929097223 */ /* 0x040fe20000000010 */
[C---:B------:R-:W-:Y:S01]  /*15d0*/  FFMA R23, R41.reuse, R29, R8 ;  /* 0x0000001d29177223 */ /* 0x040fe20000000008 */
[-C--:B------:R-:W-:Y:S01]  /*15e0*/  FFMA R41, R41, R33.reuse, R40 ;  /* 0x0000002129297223 */ /* 0x080fe20000000028 */
[C---:B------:R-:W-:Y:S01]  /*15f0*/  FFMA R84, R42.reuse, R14, R11 ;  /* 0x0000000e2a547223 */ /* 0x040fe2000000000b */
[----:B------:R-:W-:Y:S01]  /*1600*/  FFMA R40, R42, R26, R9 ;  /* 0x0000001a2a287223 */ /* 0x000fe20000000009 */
[----:B------:R-:W-:Y:S01]  /*1610*/  LDS.128 R48, [R72.X4+UR5+0x120] ;  /* 0x0001200548307984 */ /* 0x000fe20008004c00 */
[C---:B--2---:R-:W-:Y:S01]  /*1620*/  FFMA R32, R52.reuse, R32, R19 ;  /* 0x0000002034207223 */ /* 0x044fe20000000013 */
[C---:B------:R-:W-:Y:S01]  /*1630*/  FFMA R28, R52.reuse, R28, R81 ;  /* 0x0000001c341c7223 */ /* 0x040fe20000000051 */
[C---:B------:R-:W-:Y:S01]  /*1640*/  FFMA R12, R52.reuse, R12, R17 ;  /* 0x0000000c340c7223 */ /* 0x040fe20000000011 */
[----:B------:R-:W1:Y:S01]  /*1650*/  LDS.128 R8, [R78+0x20] ;  /* 0x000020004e087984 */ /* 0x000e620000000c00 */
[----:B------:R-:W-:Y:S01]  /*1660*/  FFMA R24, R52, R24, R21 ;  /* 0x0000001834187223 */ /* 0x000fe20000000015 */
[C---:B------:R-:W-:Y:S01]  /*1670*/  FFMA R33, R53.reuse, R33, R32 ;  /* 0x0000002135217223 */ /* 0x040fe20000000020 */
[C---:B------:R-:W-:Y:S01]  /*1680*/  FFMA R29, R53.reuse, R29, R28 ;  /* 0x0000001d351d7223 */ /* 0x040fe2000000001c */
[C---:B------:R-:W-:Y:S01]  /*1690*/  FFMA R13, R53.reuse, R13, R12 ;  /* 0x0000000d350d7223 */ /* 0x040fe2000000000c */
[----:B------:R-:W-:Y:S01]  /*16a0*/  FFMA R25, R53, R25, R24 ;  /* 0x0000001935197223 */ /* 0x000fe20000000018 */
[C---:B------:R-:W-:Y:S01]  /*16b0*/  FFMA R86, R42.reuse, R30, R23 ;  /* 0x0000001e2a567223 */ /* 0x040fe20000000017 */
[-C--:B------:R-:W-:Y:S01]  /*16c0*/  FFMA R42, R42, R34.reuse, R41 ;  /* 0x000000222a2a7223 */ /* 0x080fe20000000029 */
[C---:B------:R-:W-:Y:S01]  /*16d0*/  FFMA R34, R54.reuse, R34, R33 ;  /* 0x0000002236227223 */ /* 0x040fe20000000021 */
[C---:B------:R-:W-:Y:S01]  /*16e0*/  FFMA R30, R54.reuse, R30, R29 ;  /* 0x0000001e361e7223 */ /* 0x040fe2000000001d */
[C---:B------:R-:W-:Y:S01]  /*16f0*/  FFMA R14, R54.reuse, R14, R13 ;  /* 0x0000000e360e7223 */ /* 0x040fe2000000000d */
[----:B------:R-:W-:Y:S01]  /*1700*/  FFMA R26, R54, R26, R25 ;  /* 0x0000001a361a7223 */ /* 0x000fe20000000019 */
[C---:B------:R-:W-:Y:S01]  /*1710*/  FFMA R33, R39.reuse, R31, R82 ;  /* 0x0000001f27217223 */ /* 0x040fe20000000052 */
[C---:B------:R-:W-:Y:S01]  /*1720*/  FFMA R13, R39.reuse, R27, R36 ;  /* 0x0000001b270d7223 */ /* 0x040fe20000000024 */
        /* <DEDUP_REMOVED lines=8> */
[----:B------:R-:W-:Y:S01]  /*17b0*/  FFMA R31, R55, R31, R30 ;  /* 0x0000001f371f7223 */ /* 0x000fe2000000001e */
[----:B------:R-:W2:Y:S04]  /*17c0*/  LDS.128 R44, [R72.X4+UR5+0x20] ;  /* 0x00002005482c7984 */ /* 0x000ea80008004c00 */
[----:B------:R-:W3:Y:S04]  /*17d0*/  LDS.128 R20, [R72.X4+UR5+0x220] ;  /* 0x0002200548147984 */ /* 0x000ee80008004c00 */
[----:B------:R-:W4:Y:S04]  /*17e0*/  LDS.128 R52, [R78+0x120] ;  /* 0x000120004e347984 */ /* 0x000f280000000c00 */
[----:B------:R-:W5:Y:S01]  /*17f0*/  LDS.128 R16, [R72.X4+UR5+0x320] ;  /* 0x0003200548107984 */ /* 0x000f620008004c00 */
[----:B-1----:R-:W-:-:S03]  /*1800*/  FFMA R80, R48, R8, R33 ;  /* 0x0000000830507223 */ /* 0x002fc60000000021 */
[----:B------:R-:W1:Y:S01]  /*1810*/  LDS.128 R32, [R78+0x220] ;  /* 0x000220004e207984 */ /* 0x000e620000000c00 */
[-C--:B--2---:R-:W-:Y:S01]  /*1820*/  FFMA R82, R44, R8.reuse, R89 ;  /* 0x000000082c527223 */ /* 0x084fe20000000059 */
[----:B---3--:R-:W-:Y:S01]  /*1830*/  FFMA R42, R20, R8, R43 ;  /* 0x00000008142a7223 */ /* 0x008fe2000000002b */
[-C--:B----4-:R-:W-:Y:S01]  /*1840*/  FFMA R38, R44, R52.reuse, R83 ;  /* 0x000000342c267223 */ /* 0x090fe20000000053 */
[-C--:B------:R-:W-:Y:S01]  /*1850*/  FFMA R36, R48, R52.reuse, R41 ;  /* 0x0000003430247223 */ /* 0x080fe20000000029 */
[-C--:B------:R-:W-:Y:S01]  /*1860*/  FFMA R28, R20, R52.reuse, R81 ;  /* 0x00000034141c7223 */ /* 0x080fe20000000051 */
[C---:B-----5:R-:W-:Y:S01]  /*1870*/  FFMA R52, R16.reuse, R52, R15 ;  /* 0x0000003410347223 */ /* 0x060fe2000000000f */
[----:B------:R-:W-:Y:S01]  /*1880*/  FFMA R84, R16, R8, R31 ;  /* 0x0000000810547223 */ /* 0x000fe2000000001f */
[-C--:B------:R-:W-:Y:S01]  /*1890*/  FFMA R31, R49, R9.reuse, R80 ;  /* 0x00000009311f7223 */ /* 0x080fe20000000050 */
[-C--:B-1----:R-:W-:Y:S01]  /*18a0*/  FFMA R24, R48, R32.reuse, R13 ;  /* 0x0000002030187223 */ /* 0x082fe2000000000d */
[-C--:B------:R-:W-:Y:S01]  /*18b0*/  FFMA R8, R44, R32.reuse, R85 ;  /* 0x000000202c087223 */ /* 0x080fe20000000055 */
[----:B------:R-:W1:Y:S01]  /*18c0*/  LDS.128 R12, [R78+0x320] ;  /* 0x000320004e0c7984 */ /* 0x000e620000000c00 */
[-C--:B------:R-:W-:Y:S01]  /*18d0*/  FFMA R30, R20, R32.reuse, R39 ;  /* 0x00000020141e7223 */ /* 0x080fe20000000027 */
[----:B------:R-:W-:Y:S01]  /*18e0*/  FFMA R32, R16, R32, R27 ;  /* 0x0000002010207223 */ /* 0x000fe2000000001b */
[-C--:B------:R-:W-:Y:S01]  /*18f0*/  FFMA R27, R45, R9.reuse, R82 ;  /* 0x000000092d1b7223 */ /* 0x080fe20000000052 */
[-C--:B-1----:R-:W-:Y:S01]  /*1900*/  FFMA R40, R48, R12.reuse, R37 ;  /* 0x0000000c30287223 */ /* 0x082fe20000000025 */
[-C--:B------:R-:W-:Y:S01]  /*1910*/  FFMA R37, R21, R9.reuse, R42 ;  /* 0x0000000915257223 */ /* 0x080fe2000000002a */
[----:B------:R-:W-:Y:S01]  /*1920*/  FFMA R9, R17, R9, R84 ;  /* 0x0000000911097223 */ /* 0x000fe20000000054 */
[----:B------:R-:W-:Y:S01]  /*1930*/  FFMA R26, R44, R12, R79 ;  /* 0x0000000c2c1a7223 */ /* 0x000fe2000000004f */
[-C--:B------:R-:W-:Y:S01]  /*1940*/  FFMA R42, R46, R10.reuse, R27 ;  /* 0x0000000a2e2a7223 */ /* 0x080fe2000000001b */
[-C--:B------:R-:W-:Y:S01]  /*1950*/  FFMA R44, R50, R10.reuse, R31 ;  /* 0x0000000a322c7223 */ /* 0x080fe2000000001f */
[-C--:B------:R-:W-:Y:S01]  /*1960*/  FFMA R48, R22, R10.reuse, R37 ;  /* 0x0000000a16307223 */ /* 0x080fe20000000025 */
        /* <DEDUP_REMOVED lines=21> */
[----:B------:R-:W-:Y:S01]  /*1ac0*/  LDS.128 R8, [R72.X4+UR5+0x30] ;  /* 0x0000300548087984 */ /* 0x000fe20008004c00 */
[----:B------:R-:W-:Y:S01]  /*1ad0*/  FFMA R12, R16, R12, R29 ;  /* 0x0000000c100c7223 */ /* 0x000fe2000000001d */
[-C--:B------:R-:W-:Y:S01]  /*1ae0*/  FFMA R49, R49, R13.reuse, R40 ;  /* 0x0000000d31317223 */ /* 0x080fe20000000028 */
[-C--:B------:R-:W-:Y:S01]  /*1af0*/  FFMA R21, R21, R13.reuse, R20 ;  /* 0x0000000d15157223 */ /* 0x080fe20000000014 */
[----:B------:R-:W1:Y:S01]  /*1b00*/  LDS.128 R24, [R78+0x30] ;  /* 0x000030004e187984 */ /* 0x000e620000000c00 */
[----:B------:R-:W-:Y:S01]  /*1b10*/  FFMA R54, R18, R54, R53 ;  /* 0x0000003612367223 */ /* 0x000fe20000000035 */
[----:B------:R-:W-:Y:S01]  /*1b20*/  FFMA R13, R17, R13, R12 ;  /* 0x0000000d110d7223 */ /* 0x000fe2000000000c */
[-C--:B------:R-:W-:Y:S01]  /*1b30*/  FFMA R46, R46, R14.reuse, R45 ;  /* 0x0000000e2e2e7223 */ /* 0x080fe2000000002d */
[----:B------:R-:W2:Y:S01]  /*1b40*/  LDS.128 R28, [R78+0x130] ;  /* 0x000130004e1c7984 */ /* 0x000ea20000000c00 */
[-C--:B------:R-:W-:Y:S01]  /*1b50*/  FFMA R50, R50, R14.reuse, R49 ;  /* 0x0000000e32327223 */ /* 0x080fe20000000031 */
[----:B------:R-:W-:Y:S01]  /*1b60*/  FFMA R22, R22, R14, R21 ;  /* 0x0000000e16167223 */ /* 0x000fe20000000015 */
[C---:B------:R-:W-:Y:S01]  /*1b70*/  FFMA R34, R18.reuse, R34, R33 ;  /* 0x0000002212227223 */ /* 0x040fe20000000021 */
[----:B------:R-:W3:Y:S01]  /*1b80*/  LDS.128 R36, [R78+0x230] ;  /* 0x000230004e247984 */ /* 0x000ee20000000c00 */
[----:B------:R-:W-:Y:S01]  /*1b90*/  FFMA R14, R18, R14, R13 ;  /* 0x0000000e120e7223 */ /* 0x000fe2000000000d */
[-C--:B------:R-:W-:Y:S01]  /*1ba0*/  FFMA R33, R47, R55.reuse, R82 ;  /* 0x000000372f217223 */ /* 0x080fe20000000052 */
[-C--:B------:R-:W-:Y:S01]  /*1bb0*/  FFMA R21, R51, R55.reuse, R52 ;  /* 0x0000003733157223 */ /* 0x080fe20000000034 */
[----:B------:R-:W4:Y:S01]  /*1bc0*/  LDS.128 R40, [R78+0x330] ;  /* 0x000330004e287984 */ /* 0x000f220000000c00 */
[-C--:B------:R-:W-:Y:S01]  /*1bd0*/  FFMA R45, R23, R55.reuse, R44 ;  /* 0x00000037172d7223 */ /* 0x080fe2000000002c */
[----:B------:R-:W-:Y:S01]  /*1be0*/  FFMA R13, R19, R55, R54 ;  /* 0x00000037130d7223 */ /* 0x000fe20000000036 */
[-C--:B------:R-:W-:Y:S01]  /*1bf0*/  FFMA R87, R47, R35.reuse, R80 ;  /* 0x000000232f577223 */ /* 0x080fe20000000050 */
[----:B------:R-:W5:Y:S01]  /*1c00*/  LDS.128 R52, [R72.X4+UR5+0x130] ;  /* 0x0001300548347984 */ /* 0x000f620008004c00 */
[-C--:B------:R-:W-:Y:S01]  /*1c10*/  FFMA R93, R51, R35.reuse, R48 ;  /* 0x00000023335d7223 */ /* 0x080fe20000000030 */
[-C--:B------:R-:W-:Y:S01]  /*1c20*/  FFMA R49, R23, R35.reuse, R32 ;  /* 0x0000002317317223 */ /* 0x080fe20000000020 */
[----:B------:R-:W-:Y:S01]  /*1c30*/  FFMA R17, R19, R35, R34 ;  /* 0x0000002313117223 */ /* 0x000fe20000000022 */
[-C--:B------:R-:W-:Y:S01]  /*1c40*/  FFMA R35, R47, R15.reuse, R46 ;  /* 0x0000000f2f237223 */ /* 0x080fe2000000002e */
[-C--:B------:R-:W-:Y:S01]  /*1c50*/  FFMA R51, R51, R15.reuse, R50 ;  /* 0x0000000f33337223 */ /* 0x080fe20000000032 */
[-C--:B------:R-:W-:Y:S01]  /*1c60*/  FFMA R47, R23, R15.reuse, R22 ;  /* 0x0000000f172f7223 */ /* 0x080fe20000000016 */
[----:B------:R-:W-:Y:S01]  /*1c70*/  FFMA R15, R19, R15, R14 ;  /* 0x0000000f130f7223 */ /* 0x000fe2000000000e */
[C---:B-1----:R-:W-:Y:S01]  /*1c80*/  FFMA R12, R8.reuse, R24, R85 ;  /* 0x00000018080c7223 */ /* 0x042fe20000000055 */
[----:B--2---:R-:W-:-:S03]  /*1c90*/  FFMA R14, R8, R28, R33 ;  /* 0x0000001c080e7223 */ /* 0x004fc60000000021 */
[C---:B------:R-:W-:Y:S01]  /*1ca0*/  FFMA R33, R9.reuse, R25, R12 ;  /* 0x0000001909217223 */ /* 0x040fe2000000000c */
[C---:B---3--:R-:W-:Y:S01]  /*1cb0*/  FFMA R16, R8.reuse, R36, R87 ;  /* 0x0000002408107223 */ /* 0x048fe20000000057 */
[C---:B------:R-:W-:Y:S01]  /*1cc0*/  FFMA R23, R9.reuse, R29, R14 ;  /* 0x0000001d09177223 */ /* 0x040fe2000000000e */
[----:B----4-:R-:W-:Y:S02]  /*1cd0*/  FFMA R8, R8, R40, R35 ;  /* 0x0000002808087223 */ /* 0x010fe40000000023 */
[C---:B------:R-:W-:Y:S01]  /*1ce0*/  FFMA R19, R9.reuse, R37, R16 ;  /* 0x0000002509137223 */ /* 0x040fe20000000010 */
[C---:B------:R-:W-:Y:S01]  /*1cf0*/  FFMA R12, R10.reuse, R30, R23 ;  /* 0x0000001e0a0c7223 */ /* 0x040fe20000000017 */
        /* <DEDUP_REMOVED lines=8> */
[C---:B------:R-:W-:Y:S01]  /*1d80*/  FFMA R91, R11.reuse, R43, R10 ;  /* 0x0000002b0b5b7223 */ /* 0x040fe2000000000a */
[C---:B------:R-:W-:Y:S01]  /*1d90*/  FFMA R10, R52.reuse, R28, R21 ;  /* 0x0000001c340a7223 */ /* 0x040fe20000000015 */
[C---:B------:R-:W-:Y:S01]  /*1da0*/  FFMA R12, R52.reuse, R36, R93 ;  /* 0x00000024340c7223 */ /* 0x040fe2000000005d */
[----:B------:R-:W2:Y:S01]  /*1db0*/  LDS.128 R20, [R72.X4+UR5+0x330] ;  /* 0x0003300548147984 */ /* 0x000ea20008004c00 */
[----:B------:R-:W-:Y:S01]  /*1dc0*/  FFMA R89, R11, R39, R14 ;  /* 0x000000270b597223 */ /* 0x000fe2000000000e */
        /* <DEDUP_REMOVED lines=19> */
[----:B------:R-:W-:Y:S01]  /*1f00*/  FFMA R33, R33, R41, R32 ;  /* 0x0000002921217223 */ /* 0x000fe20000000020 */
[C---:B--2---:R-:W-:Y:S01]  /*1f10*/  FFMA R24, R20.reuse, R24, R81 ;  /* 0x0000001814187223 */ /* 0x044fe20000000051 */
[C---:B------:R-:W-:Y:S01]  /*1f20*/  FFMA R28, R20.reuse, R28, R13 ;  /* 0x0000001c141c7223 */ /* 0x040fe2000000000d */
[----:B------:R-:W-:Y:S01]  /*1f30*/  FFMA R36, R20, R36, R17 ;  /* 0x0000002414247223 */ /* 0x000fe20000000011 */
[C---:B------:R-:W-:Y:S01]  /*1f40*/  FFMA R32, R34.reuse, R26, R19 ;  /* 0x0000001a22207223 */ /* 0x040fe20000000013 */
[C---:B------:R-:W-:Y:S01]  /*1f50*/  FFMA R54, R34.reuse, R30, R11 ;  /* 0x0000001e22367223 */ /* 0x040fe2000000000b */
[----:B------:R-:W-:Y:S01]  /*1f60*/  FFMA R84, R34, R38, R9 ;  /* 0x0000002622547223 */ /* 0x000fe20000000009 */
[----:B------:R-:W-:Y:S01]  /*1f70*/  FFMA R20, R20, R40, R15 ;  /* 0x0000002814147223 */ /* 0x000fe2000000000f */
[----:B------:R-:W-:Y:S01]  /*1f80*/  LDS.128 R16, [R72.X4+UR5+0x40] ;  /* 0x0000400548107984 */ /* 0x000fe20008004c00 */
[C---:B------:R-:W-:Y:S01]  /*1f90*/  FFMA R25, R21.reuse, R25, R24 ;  /* 0x0000001915197223 */ /* 0x040fe20000000018 */
[C---:B------:R-:W-:Y:S01]  /*1fa0*/  FFMA R29, R21.reuse, R29, R28 ;  /* 0x0000001d151d7223 */ /* 0x040fe2000000001c */
[C---:B------:R-:W-:Y:S01]  /*1fb0*/  FFMA R37, R21.reuse, R37, R36 ;  /* 0x0000002515257223 */ /* 0x040fe20000000024 */
[----:B------:R-:W1:Y:S01]  /*1fc0*/  LDS.128 R12, [R78+0x140] ;  /* 0x000140004e0c7984 */ /* 0x000e620000000c00 */
[----:B------:R-:W-:Y:S01]  /*1fd0*/  FFMA R21, R21, R41, R20 ;  /* 0x0000002915157223 */ /* 0x000fe20000000014 */
[C---:B------:R-:W-:Y:S01]  /*1fe0*/  FFMA R26, R22.reuse, R26, R25 ;  /* 0x0000001a161a7223 */ /* 0x040fe20000000019 */
[C---:B------:R-:W-:Y:S01]  /*1ff0*/  FFMA R30, R22.reuse, R30, R29 ;  /* 0x0000001e161e7223 */ /* 0x040fe2000000001d */
[----:B------:R-:W2:Y:S01]  /*2000*/  LDS.128 R44, [R78+0x240] ;  /* 0x000240004e2c7984 */ /* 0x000ea20000000c00 */
[C---:B------:R-:W-:Y:S01]  /*2010*/  FFMA R38, R22.reuse, R38, R37 ;  /* 0x0000002616267223 */ /* 0x040fe20000000025 */
[-C--:B------:R-:W-:Y:S01]  /*2020*/  FFMA R22, R22, R42.reuse, R21 ;  /* 0x0000002a16167223 */ /* 0x080fe20000000015 */
[----:B------:R-:W-:Y:S01]  /*2030*/  FFMA R34, R34, R42, R33 ;  /* 0x0000002a22227223 */ /* 0x000fe20000000021 */
[----:B------:R-:W3:Y:S01]  /*2040*/  LDS.128 R8, [R78+0x40] ;  /* 0x000040004e087984 */ /* 0x000ee20000000c00 */
[----:B------:R-:W-:Y:S01]  /*2050*/  FFMA R29, R35, R39, R84 ;  /* 0x00000027231d7223 */ /* 0x000fe20000000054 */
[----:B------:R-:W-:Y:S01]  /*2060*/  FFMA R21, R23, R43, R22 ;  /* 0x0000002b17157223 */ /* 0x000fe20000000016 */
[C---:B------:R-:W-:Y:S01]  /*2070*/  FFMA R25, R35.reuse, R31, R54 ;  /* 0x0000001f23197223 */ /* 0x040fe20000000036 */
[----:B------:R-:W4:Y:S01]  /*2080*/  LDS.128 R48, [R78+0x340] ;  /* 0x000340004e307984 */ /* 0x000f220000000c00 */
[----:B------:R-:W-:Y:S01]  /*2090*/  FFMA R33, R35, R43, R34 ;  /* 0x0000002b23217223 */ /* 0x000fe20000000022 */
[C---:B------:R-:W-:Y:S01]  /*20a0*/  FFMA R39, R23.reuse, R39, R38 ;  /* 0x0000002717277223 */ /* 0x040fe20000000026 */
[----:B------:R-:W-:Y:S01]  /*20b0*/  FFMA R31, R23, R31, R30 ;  /* 0x0000001f171f7223 */ /* 0x000fe2000000001e */
[----:B------:R-:W-:Y:S01]  /*20c0*/  FFMA R37, R55, R43, R86 ;  /* 0x0000002b37257223 */ /* 0x000fe20000000056 */
[-C--:B------:R-:W-:Y:S01]  /*20d0*/  FFMA R35, R35, R27.reuse, R32 ;  /* 0x0000001b23237223 */ /* 0x080fe20000000020 */
[----:B------:R-:W-:Y:S01]  /*20e0*/  FFMA R23, R23, R27, R26 ;  /* 0x0000001b17177223 */ /* 0x000fe2000000001a */
[----:B------:R-:W5:Y:S01]  /*20f0*/  LDS.128 R52, [R72.X4+UR5+0x140] ;  /* 0x0001400548347984 */ /* 0x000f620008004c00 */
        /* <DEDUP_REMOVED lines=19> */
[----:B------:R-:W2:Y:S01]  /*2230*/  LDS.128 R16, [R72.X4+UR5+0x340] ;  /* 0x0003400548107984 */ /* 0x000ea20008004c00 */
        /* <DEDUP_REMOVED lines=10> */
[----:B------:R-:W-:-:S02]  /*22e0*/  FFMA R93, R55, R11, R80 ;  /* 0x0000000b375d7223 */ /* 0x000fc40000000050 */
        /* <DEDUP_REMOVED lines=8> */
[----:B------:R-:W-:Y:S01]  /*2370*/  LDS.128 R32, [R78+0x150] ;  /* 0x000150004e207984 */ /* 0x000fe20000000c00 */
[C---:B--2---:R-:W-:Y:S01]  /*2380*/  FFMA R8, R16.reuse, R8, R23 ;  /* 0x0000000810087223 */ /* 0x044fe20000000017 */
[C---:B------:R-:W-:Y:S01]  /*2390*/  FFMA R12, R16.reuse, R12, R31 ;  /* 0x0000000c100c7223 */ /* 0x040fe2000000001f */
[C---:B------:R-:W-:Y:S01]  /*23a0*/  FFMA R44, R16.reuse, R44, R39 ;  /* 0x0000002c102c7223 */ /* 0x040fe20000000027 */
[----:B------:R-:W-:Y:S01]  /*23b0*/  FFMA R16, R16, R48, R21 ;  /* 0x0000003010107223 */ /* 0x000fe20000000015 */
[----:B------:R-:W1:Y:S01]  /*23c0*/  LDS.128 R36, [R72.X4+UR5+0x50] ;  /* 0x0000500548247984 */ /* 0x000e620008004c00 */
[C---:B------:R-:W-:Y:S01]  /*23d0*/  FFMA R25, R41.reuse, R45, R24 ;  /* 0x0000002d29197223 */ /* 0x040fe20000000018 */
[----:B------:R-:W-:Y:S01]  /*23e0*/  FFMA R41, R41, R49, R40 ;  /* 0x0000003129297223 */ /* 0x000fe20000000028 */
[C---:B------:R-:W-:Y:S01]  /*23f0*/  FFMA R40, R42.reuse, R10, R29 ;  /* 0x0000000a2a287223 */ /* 0x040fe2000000001d */
[----:B------:R-:W2:Y:S01]  /*2400*/  LDS.128 R20, [R78+0x50] ;  /* 0x000050004e147984 */ /* 0x000ea20000000c00 */
[C---:B------:R-:W-:Y:S01]  /*2410*/  FFMA R52, R42.reuse, R14, R27 ;  /* 0x0000000e2a347223 */ /* 0x040fe2000000001b */
[C---:B------:R-:W-:Y:S01]  /*2420*/  FFMA R54, R42.reuse, R46, R25 ;  /* 0x0000002e2a367223 */ /* 0x040fe20000000019 */
[C---:B------:R-:W-:Y:S01]  /*2430*/  FFMA R9, R17.reuse, R9, R8 ;  /* 0x0000000911097223 */ /* 0x040fe20000000008 */
[C---:B------:R-:W-:Y:S01]  /*2440*/  FFMA R13, R17.reuse, R13, R12 ;  /* 0x0000000d110d7223 */ /* 0x040fe2000000000c */
[C---:B------:R-:W-:Y:S01]  /*2450*/  FFMA R45, R17.reuse, R45, R44 ;  /* 0x0000002d112d7223 */ /* 0x040fe2000000002c */
[----:B------:R-:W-:Y:S01]  /*2460*/  FFMA R42, R42, R50, R41 ;  /* 0x000000322a2a7223 */ /* 0x000fe20000000029 */
[----:B------:R-:W-:Y:S01]  /*2470*/  FFMA R17, R17, R49, R16 ;  /* 0x0000003111117223 */ /* 0x000fe20000000010 */
        /* <DEDUP_REMOVED lines=8> */
[-C--:B------:R-:W-:Y:S01]  /*2500*/  FFMA R87, R43, R11.reuse, R40 ;  /* 0x0000000b2b577223 */ /* 0x080fe20000000028 */
[----:B------:R-:W3:Y:S01]  /*2510*/  LDS.128 R28, [R78+0x250] ;  /* 0x000250004e1c7984 */ /* 0x000ee20000000c00 */
[C---:B------:R-:W-:Y:S01]  /*2520*/  FFMA R11, R19.reuse, R11, R10 ;  /* 0x0000000b130b7223 */ /* 0x040fe2000000000a */
[C---:B------:R-:W-:Y:S01]  /*2530*/  FFMA R13, R19.reuse, R47, R46 ;  /* 0x0000002f130d7223 */ /* 0x040fe2000000002e */
[C---:B------:R-:W-:Y:S01]  /*2540*/  FFMA R9, R19.reuse, R51, R18 ;  /* 0x0000003313097223 */ /* 0x040fe20000000012 */
[----:B------:R-:W4:Y:S01]  /*2550*/  LDS.128 R40, [R72.X4+UR5+0x150] ;  /* 0x0001500548287984 */ /* 0x000f220008004c00 */
[----:B------:R-:W-:-:S03]  /*2560*/  FFMA R15, R19, R15, R14 ;  /* 0x0000000f130f7223 */ /* 0x000fc6000000000e */
[----:B------:R-:W5:Y:S01]  /*2570*/  LDS.128 R24, [R78+0x350] ;  /* 0x000350004e187984 */ /* 0x000f620000000c00 */
[C---:B-1----:R-:W-:Y:S01]  /*2580*/  FFMA R10, R36.reuse, R32, R81 ;  /* 0x00000020240a7223 */ /* 0x042fe20000000051 */
[----:B--2---:R-:W-:-:S03]  /*2590*/  FFMA R8, R36, R20, R79 ;  /* 0x0000001424087223 */ /* 0x004fc6000000004f */
[C---:B------:R-:W-:Y:S01]  /*25a0*/  FFMA R45, R37.reuse, R33, R10 ;  /* 0x00000021252d7223 */ /* 0x040fe2000000000a */
[----:B------:R-:W-:-:S03]  /*25b0*/  FFMA R47, R37, R21, R8 ;  /* 0x00000015252f7223 */ /* 0x000fc60000000008 */
[C---:B------:R-:W-:Y:S01]  /*25c0*/  FFMA R10, R38.reuse, R34, R45 ;  /* 0x00000022260a7223 */ /* 0x040fe2000000002d */
[----:B------:R-:W-:-:S03]  /*25d0*/  FFMA R8, R38, R22, R47 ;  /* 0x0000001626087223 */ /* 0x000fc6000000002f */
[C---:B------:R-:W-:Y:S01]  /*25e0*/  FFMA R81, R39.reuse, R35, R10 ;  /* 0x0000002327517223 */ /* 0x040fe2000000000a */
[----:B------:R-:W1:Y:S01]  /*25f0*/  LDS.128 R44, [R72.X4+UR5+0x250] ;  /* 0x00025005482c7984 */ /* 0x000e620008004c00 */
[----:B------:R-:W-:Y:S01]  /*2600*/  FFMA R79, R39, R23, R8 ;  /* 0x00000017274f7223 */ /* 0x000fe20000000008 */
[----:B---3--:R-:W-:Y:S01]  /*2610*/  FFMA R12, R36, R28, R83 ;  /* 0x0000001c240c7223 */ /* 0x008fe20000000053 */
[----:B----4-:R-:W-:-:S03]  /*2620*/  FFMA R10, R40, R32, R49 ;  /* 0x00000020280a7223 */ /* 0x010fc60000000031 */
[----:B------:R-:W-:Y:S01]  /*2630*/  FFMA R19, R37, R29, R12 ;  /* 0x0000001d25137223 */ /* 0x000fe2000000000c */
[----:B------:R-:W2:Y:S01]  /*2640*/  LDS.128 R48, [R72.X4+UR5+0x350] ;  /* 0x0003500548307984 */ /* 0x000ea20008004c00 */
[----:B------:R-:W-:Y:S01]  /*2650*/  FFMA R8, R40, R20, R93 ;  /* 0x0000001428087223 */ /* 0x000fe2000000005d */
[----:B-----5:R-:W-:Y:S01]  /*2660*/  FFMA R36, R36, R24, R85 ;  /* 0x0000001824247223 */ /* 0x020fe20000000055 */
[----:B------:R-:W-:-:S03]  /*2670*/  FFMA R12, R38, R30, R19 ;  /* 0x0000001e260c7223 */ /* 0x000fc60000000013 */
[----:B------:R-:W-:Y:S01]  /*2680*/  FFMA R37, R37, R25, R36 ;  /* 0x0000001925257223 */ /* 0x000fe20000000024 */
[----:B------:R-:W-:Y:S01]  /*2690*/  FFMA R83, R39, R31, R12 ;  /* 0x0000001f27537223 */ /* 0x000fe2000000000c */
[C---:B------:R-:W-:Y:S01]  /*26a0*/  FFMA R12, R40.reuse, R28, R89 ;  /* 0x0000001c280c7223 */ /* 0x040fe20000000059 */
[----:B------:R-:W-:Y:S01]  /*26b0*/  FFMA R40, R40, R24, R91 ;  /* 0x0000001828287223 */ /* 0x000fe2000000005b */
[----:B------:R-:W-:Y:S01]  /*26c0*/  FFMA R38, R38, R26, R37 ;  /* 0x0000001a26267223 */ /* 0x000fe20000000025 */
[C---:B------:R-:W-:Y:S01]  /*26d0*/  FFMA R37, R41.reuse, R33, R10 ;  /* 0x0000002129257223 */ /* 0x040fe2000000000a */
[----:B------:R-:W-:Y:S02]  /*26e0*/  FFMA R19, R41, R29, R12 ;  /* 0x0000001d29137223 */ /* 0x000fe4000000000c */
[----:B------:R-:W-:Y:S01]  /*26f0*/  FFMA R85, R39, R27, R38 ;  /* 0x0000001b27557223 */ /* 0x000fe20000000026 */
[C---:B------:R-:W-:Y:S01]  /*2700*/  FFMA R39, R41.reuse, R21, R8 ;  /* 0x0000001529277223 */ /* 0x040fe20000000008 */
[C---:B------:R-:W-:Y:S01]  /*2710*/  FFMA R84, R42.reuse, R30, R19 ;  /* 0x0000001e2a547223 */ /* 0x040fe20000000013 */
[----:B------:R-:W-:Y:S01]  /*2720*/  FFMA R41, R41, R25, R40 ;  /* 0x0000001929297223 */ /* 0x000fe20000000028 */
[C---:B------:R-:W-:Y:S01]  /*2730*/  FFMA R82, R42.reuse, R34, R37 ;  /* 0x000000222a527223 */ /* 0x040fe20000000025 */
[----:B------:R-:W-:-:S02]  /*2740*/  FFMA R80, R42, R22, R39 ;  /* 0x000000162a507223 */ /* 0x000fc40000000027 */
[----:B------:R-:W-:Y:S02]  /*2750*/  FFMA R86, R42, R26, R41 ;  /* 0x0000001a2a567223 */ /* 0x000fe40000000029 */
[C---:B------:R-:W-:Y:S02]  /*2760*/  FFMA R95, R43.reuse, R23, R80 ;  /* 0x000000172b5f7223 */ /* 0x040fe40000000050 */
        /* <DEDUP_REMOVED lines=10> */
[C---:B------:R-:W-:Y:S01]  /*2810*/  FFMA R44, R46.reuse, R30, R17 ;  /* 0x0000001e2e2c7223 */ /* 0x040fe20000000011 */
[----:B------:R-:W-:Y:S01]  /*2820*/  LDS.128 R52, [R72.X4+UR5+0x60] ;  /* 0x0000600548347984 */ /* 0x000fe20008004c00 */
[C---:B------:R-:W-:Y:S01]  /*2830*/  FFMA R40, R46.reuse, R22, R37 ;  /* 0x000000162e287223 */ /* 0x040fe20000000025 */
[----:B------:R-:W-:Y:S01]  /*2840*/  FFMA R46, R46, R26, R45 ;  /* 0x0000001a2e2e7223 */ /* 0x000fe2000000002d */
[C---:B--2---:R-:W-:Y:S01]  /*2850*/  FFMA R20, R48.reuse, R20, R11 ;  /* 0x0000001430147223 */ /* 0x044fe2000000000b */
[C---:B------:R-:W-:Y:S01]  /*2860*/  FFMA R24, R48.reuse, R24, R9 ;  /* 0x0000001830187223 */ /* 0x040fe20000000009 */
[----:B------:R-:W1:Y:S01]  /*2870*/  LDS.128 R16, [R78+0x260] ;  /* 0x000260004e107984 */ /* 0x000e620000000c00 */
[C---:B------:R-:W-:Y:S01]  /*2880*/  FFMA R32, R48.reuse, R32, R15 ;  /* 0x0000002030207223 */ /* 0x040fe2000000000f */
[----:B------:R-:W-:Y:S01]  /*2890*/  FFMA R28, R48, R28, R13 ;  /* 0x0000001c301c7223 */ /* 0x000fe2000000000d */
[C---:B------:R-:W-:Y:S01]  /*28a0*/  FFMA R25, R49.reuse, R25, R24 ;  /* 0x0000001931197223 */ /* 0x040fe20000000018 */
[----:B------:R-:W2:Y:S01]  /*28b0*/  LDS.128 R8, [R78+0x160] ;  /* 0x000160004e087984 */ /* 0x000ea20000000c00 */
[C---:B------:R-:W-:Y:S01]  /*28c0*/  FFMA R21, R49.reuse, R21, R20 ;  /* 0x0000001531157223 */ /* 0x040fe20000000014 */
[C---:B------:R-:W-:Y:S01]  /*28d0*/  FFMA R29, R49.reuse, R29, R28 ;  /* 0x0000001d311d7223 */ /* 0x040fe2000000001c */
[C---:B------:R-:W-:Y:S01]  /*28e0*/  FFMA R26, R50.reuse, R26, R25 ;  /* 0x0000001a321a7223 */ /* 0x040fe20000000019 */
[----:B------:R-:W3:Y:S01]  /*28f0*/  LDS.128 R12, [R78+0x60] ;  /* 0x000060004e0c7984 */ /* 0x000ee20000000c00 */
[----:B------:R-:W-:Y:S01]  /*2900*/  FFMA R33, R49, R33, R32 ;  /* 0x0000002131217223 */ /* 0x000fe20000000020 */
[C---:B------:R-:W-:Y:S01]  /*2910*/  FFMA R30, R50.reuse, R30, R29 ;  /* 0x0000001e321e7223 */ /* 0x040fe2000000001d */
[C---:B------:R-:W-:Y:S01]  /*2920*/  FFMA R87, R43.reuse, R31, R84 ;  /* 0x0000001f2b577223 */ /* 0x040fe20000000054 */
[----:B------:R-:W-:Y:S01]  /*2930*/  FFMA R49, R43, R35, R82 ;  /* 0x000000232b317223 */ /* 0x000fe20000000052 */
[-C--:B------:R-:W-:Y:S01]  /*2940*/  FFMA R43, R47, R27.reuse, R46 ;  /* 0x0000001b2f2b7223 */ /* 0x080fe2000000002e */
[----:B------:R-:W-:Y:S01]  /*2950*/  FFMA R29, R51, R27, R26 ;  /* 0x0000001b331d7223 */ /* 0x000fe2000000001a */
[----:B------:R-:W4:Y:S01]  /*2960*/  LDS.128 R36, [R78+0x360] ;  /* 0x000360004e247984 */ /* 0x000f220000000c00 */
[C---:B------:R-:W-:Y:S01]  /*2970*/  FFMA R22, R50.reuse, R22, R21 ;  /* 0x0000001632167223 */ /* 0x040fe20000000015 */
[----:B------:R-:W-:Y:S01]  /*2980*/  FFMA R34, R50, R34, R33 ;  /* 0x0000002232227223 */ /* 0x000fe20000000021 */
[----:B------:R-:W-:Y:S01]  /*2990*/  FFMA R41, R47, R31, R44 ;  /* 0x0000001f2f297223 */ /* 0x000fe2000000002c */
[----:B------:R-:W5:Y:S01]  /*29a0*/  LDS.128 R24, [R72.X4+UR5+0x160] ;  /* 0x0001600548187984 */ /* 0x000f620008004c00 */
[----:B------:R-:W-:Y:S01]  /*29b0*/  FFMA R45, R51, R23, R22 ;  /* 0x00000017332d7223 */ /* 0x000fe20000000016 */
[C---:B------:R-:W-:Y:S01]  /*29c0*/  FFMA R33, R47.reuse, R35, R42 ;  /* 0x000000232f217223 */ /* 0x040fe2000000002a */
[----:B------:R-:W-:Y:S01]  /*29d0*/  FFMA R47, R47, R23, R40 ;  /* 0x000000172f2f7223 */ /* 0x000fe20000000028 */
[C---:B------:R-:W-:Y:S01]  /*29e0*/  FFMA R31, R51.reuse, R31, R30 ;  /* 0x0000001f331f7223 */ /* 0x040fe2000000001e */
[----:B------:R-:W-:Y:S01]  /*29f0*/  FFMA R35, R51, R35, R34 ;  /* 0x0000002333237223 */ /* 0x000fe20000000022 */
[C---:B-1----:R-:W-:Y:S01]  /*2a00*/  FFMA R28, R52.reuse, R16, R83 ;  /* 0x00000010341c7223 */ /* 0x042fe20000000053 */
[----:B--2---:R-:W-:-:S03]  /*2a10*/  FFMA R22, R52, R8, R81 ;  /* 0x0000000834167223 */ /* 0x004fc60000000051 */
[C---:B------:R-:W-:Y:S01]  /*2a20*/  FFMA R21, R53.reuse, R17, R28 ;  /* 0x0000001135157223 */ /* 0x040fe2000000001c */
[----:B---3--:R-:W-:Y:S01]  /*2a30*/  FFMA R20, R52, R12, R79 ;  /* 0x0000000c34147223 */ /* 0x008fe2000000004f */
[C---:B------:R-:W-:Y:S02]  /*2a40*/  FFMA R23, R53.reuse, R9, R22 ;  /* 0x0000000935177223 */ /* 0x040fe40000000016 */
[C---:B------:R-:W-:Y:S01]  /*2a50*/  FFMA R32, R54.reuse, R18, R21 ;  /* 0x0000001236207223 */ /* 0x040fe20000000015 */
[----:B------:R-:W-:Y:S01]  /*2a60*/  FFMA R51, R53, R13, R20 ;  /* 0x0000000d35337223 */ /* 0x000fe20000000014 */
[C---:B------:R-:W-:Y:S02]  /*2a70*/  FFMA R30, R54.reuse, R10, R23 ;  /* 0x0000000a361e7223 */ /* 0x040fe40000000017 */
[C---:B------:R-:W-:Y:S01]  /*2a80*/  FFMA R91, R55.reuse, R19, R32 ;  /* 0x00000013375b7223 */ /* 0x040fe20000000020 */
[----:B------:R-:W1:Y:S01]  /*2a90*/  LDS.128 R20, [R72.X4+UR5+0x260] ;  /* 0x0002600548147984 */ /* 0x000e620008004c00 */
[----:B------:R-:W-:Y:S01]  /*2aa0*/  FFMA R28, R54, R14, R51 ;  /* 0x0000000e361c7223 */ /* 0x000fe20000000033 */
[----:B------:R-:W-:Y:S01]  /*2ab0*/  FFMA R89, R55, R11, R30 ;  /* 0x0000000b37597223 */ /* 0x000fe2000000001e */
[----:B----4-:R-:W-:Y:S01]  /*2ac0*/  FFMA R52, R52, R36, R85 ;  /* 0x0000002434347223 */ /* 0x010fe20000000055 */
[C---:B-----5:R-:W-:Y:S01]  /*2ad0*/  FFMA R30, R24.reuse, R8, R49 ;  /* 0x00000008181e7223 */ /* 0x060fe20000000031 */
[----:B------:R-:W-:Y:S01]  /*2ae0*/  FFMA R32, R24, R16, R87 ;  /* 0x0000001018207223 */ /* 0x000fe20000000057 */
[----:B------:R-:W2:Y:S01]  /*2af0*/  LDS.128 R48, [R72.X4+UR5+0x360] ;  /* 0x0003600548307984 */ /* 0x000ea20008004c00 */
[----:B------:R-:W-:Y:S01]  /*2b00*/  FFMA R53, R53, R37, R52 ;  /* 0x0000002535357223 */ /* 0x000fe20000000034 */
[C---:B------:R-:W-:Y:S01]  /*2b10*/  FFMA R83, R25.reuse, R9, R30 ;  /* 0x0000000919537223 */ /* 0x040fe2000000001e */
[----:B------:R-:W-:-:S02]  /*2b20*/  FFMA R81, R25, R17, R32 ;  /* 0x0000001119517223 */ /* 0x000fc40000000020 */
[----:B------:R-:W-:Y:S01]  /*2b30*/  FFMA R54, R54, R38, R53 ;  /* 0x0000002636367223 */ /* 0x000fe20000000035 */
[C---:B------:R-:W-:Y:S01]  /*2b40*/  FFMA R53, R55.reuse, R15, R28 ;  /* 0x0000000f37357223 */ /* 0x040fe2000000001c */
[C---:B------:R-:W-:Y:S01]  /*2b50*/  FFMA R28, R24.reuse, R12, R95 ;  /* 0x0000000c181c7223 */ /* 0x040fe2000000005f */
[----:B------:R-:W-:Y:S01]  /*2b60*/  FFMA R24, R24, R36, R93 ;  /* 0x0000002418187223 */ /* 0x000fe2000000005d */
[----:B------:R-:W-:-:S03]  /*2b70*/  FFMA R55, R55, R39, R54 ;  /* 0x0000002737377223 */ /* 0x000fc60000000036 */
        /* <DEDUP_REMOVED lines=28> */
[C---:B------:R-:W-:Y:S01]  /*2d40*/  FFMA R36, R48.reuse, R36, R29 ;  /* 0x0000002430247223 */ /* 0x040fe2000000001d */
[----:B------:R-:W-:Y:S01]  /*2d50*/  LDS.128 R40, [R72.X4+UR5+0x70] ;  /* 0x0000700548287984 */ /* 0x000fe20008004c00 */
[C---:B------:R-:W-:Y:S01]  /*2d60*/  FFMA R9, R49.reuse, R9, R8 ;  /* 0x0000000931097223 */ /* 0x040fe20000000008 */
[----:B------:R-:W-:Y:S01]  /*2d70*/  FFMA R12, R48, R12, R45 ;  /* 0x0000000c300c7223 */ /* 0x000fe2000000002d */
[C---:B------:R-:W-:Y:S01]  /*2d80*/  FFMA R17, R49.reuse, R17, R16 ;  /* 0x0000001131117223 */ /* 0x040fe20000000010 */
[----:B------:R-:W1:Y:S01]  /*2d90*/  LDS.128 R24, [R78+0x170] ;  /* 0x000170004e187984 */ /* 0x000e620000000c00 */
[C---:B------:R-:W-:Y:S01]  /*2da0*/  FFMA R10, R50.reuse, R10, R9 ;  /* 0x0000000a320a7223 */ /* 0x040fe20000000009 */
[C---:B------:R-:W-:Y:S01]  /*2db0*/  FFMA R13, R49.reuse, R13, R12 ;  /* 0x0000000d310d7223 */ /* 0x040fe2000000000c */
[----:B------:R-:W-:Y:S01]  /*2dc0*/  FFMA R37, R49, R37, R36 ;  /* 0x0000002531257223 */ /* 0x000fe20000000024 */
        /* <DEDUP_REMOVED lines=8> */
[----:B------:R-:W4:Y:S01]  /*2e50*/  LDS.128 R28, [R78+0x370] ;  /* 0x000370004e1c7984 */ /* 0x000f220000000c00 */
[----:B------:R-:W-:-:S03]  /*2e60*/  FFMA R39, R51, R39, R38 ;  /* 0x0000002733277223 */ /* 0x000fc60000000026 */
[----:B------:R-:W5:Y:S04]  /*2e70*/  LDS.128 R44, [R72.X4+UR5+0x170] ;  /* 0x00017005482c7984 */ /* 0x000f680008004c00 */
[----:B------:R-:W-:Y:S01]  /*2e80*/  LDS.128 R48, [R72.X4+UR5+0x370] ;  /* 0x0003700548307984 */ /* 0x000fe20008004c00 */
[C---:B-1----:R-:W-:Y:S01]  /*2e90*/  FFMA R10, R40.reuse, R24, R89 ;  /* 0x00000018280a7223 */ /* 0x042fe20000000059 */
[----:B--2---:R-:W-:-:S03]  /*2ea0*/  FFMA R12, R40, R32, R91 ;  /* 0x00000020280c7223 */ /* 0x004fc6000000005b */
[C---:B------:R-:W-:Y:S01]  /*2eb0*/  FFMA R13, R41.reuse, R25, R10 ;  /* 0x00000019290d7223 */ /* 0x040fe2000000000a */
[----:B---3--:R-:W-:Y:S01]  /*2ec0*/  FFMA R8, R40, R20, R53 ;  /* 0x0000001428087223 */ /* 0x008fe20000000035 */
[C---:B------:R-:W-:Y:S02]  /*2ed0*/  FFMA R9, R41.reuse, R33, R12 ;  /* 0x0000002129097223 */ /* 0x040fe4000000000c */
[----:B------:R-:W-:Y:S01]  /*2ee0*/  FFMA R12, R42, R26, R13 ;  /* 0x0000001a2a0c7223 */ /* 0x000fe2000000000d */
[----:B----4-:R-:W-:Y:S01]  /*2ef0*/  FFMA R40, R40, R28, R55 ;  /* 0x0000001c28287223 */ /* 0x010fe20000000037 */
[----:B------:R-:W-:Y:S01]  /*2f00*/  FFMA R17, R41, R21, R8 ;  /* 0x0000001529117223 */ /* 0x000fe20000000008 */
[----:B------:R-:W1:Y:S01]  /*2f10*/  LDS.128 R52, [R72.X4+UR5+0x270] ;  /* 0x0002700548347984 */ /* 0x000e620008004c00 */
[----:B------:R-:W-:Y:S01]  /*2f20*/  FFMA R10, R42, R34, R9 ;  /* 0x000000222a0a7223 */ /* 0x000fe20000000009 */
[C---:B-----5:R-:W-:Y:S01]  /*2f30*/  FFMA R16, R44.reuse, R32, R87 ;  /* 0x000000202c107223 */ /* 0x060fe20000000057 */
[C---:B------:R-:W-:Y:S01]  /*2f40*/  FFMA R18, R44.reuse, R28, R97 ;  /* 0x0000001c2c127223 */ /* 0x040fe20000000061 */
[C---:B------:R-:W-:Y:S01]  /*2f50*/  FFMA R14, R44.reuse, R24, R85 ;  /* 0x000000182c0e7223 */ /* 0x040fe20000000055 */
[----:B------:R-:W-:Y:S01]  /*2f60*/  FFMA R44, R44, R20, R95 ;  /* 0x000000142c2c7223 */ /* 0x000fe2000000005f */
[----:B------:R-:W-:Y:S01]  /*2f70*/  FFMA R8, R42, R22, R17 ;  /* 0x000000162a087223 */ /* 0x000fe20000000011 */
[----:B------:R-:W-:Y:S01]  /*2f80*/  FFMA R13, R45, R33, R16 ;  /* 0x000000212d0d7223 */ /* 0x000fe20000000010 */
[----:B------:R-:W-:Y:S01]  /*2f90*/  FFMA R87, R43, R35, R10 ;  /* 0x000000232b577223 */ /* 0x000fe2000000000a */
[----:B------:R-:W-:Y:S01]  /*2fa0*/  FFMA R41, R41, R29, R40 ;  /* 0x0000001d29297223 */ /* 0x000fe20000000028 */
[C---:B------:R-:W-:Y:S01]  /*2fb0*/  FFMA R17, R45.reuse, R25, R14 ;  /* 0x000000192d117223 */ /* 0x040fe2000000000e */
[C---:B------:R-:W-:Y:S01]  /*2fc0*/  FFMA R37, R45.reuse, R21, R44 ;  /* 0x000000152d257223 */ /* 0x040fe2000000002c */
[----:B------:R-:W-:Y:S01]  /*2fd0*/  FFMA R9, R45, R29, R18 ;  /* 0x0000001d2d097223 */ /* 0x000fe20000000012 */
[C---:B------:R-:W-:Y:S01]  /*2fe0*/  FFMA R85, R43.reuse, R27, R12 ;  /* 0x0000001b2b557223 */ /* 0x040fe2000000000c */
[C---:B------:R-:W-:Y:S01]  /*2ff0*/  FFMA R45, R43.reuse, R23, R8 ;  /* 0x000000172b2d7223 */ /* 0x040fe20000000008 */
[----:B------:R-:W-:Y:S01]  /*3000*/  FFMA R44, R46, R34, R13 ;  /* 0x000000222e2c7223 */ /* 0x000fe2000000000d */
[----:B------:R-:W-:Y:S01]  /*3010*/  FFMA R42, R42, R30, R41 ;  /* 0x0000001e2a2a7223 */ /* 0x000fe20000000029 */
[C---:B------:R-:W-:Y:S01]  /*3020*/  FFMA R82, R46.reuse, R22, R37 ;  /* 0x000000162e527223 */ /* 0x040fe20000000025 */
[C---:B------:R-:W-:Y:S01]  /*3030*/  FFMA R80, R46.reuse, R26, R17 ;  /* 0x0000001a2e507223 */ /* 0x040fe20000000011 */
[----:B------:R-:W-:Y:S01]  /*3040*/  FFMA R46, R46, R30, R9 ;  /* 0x0000001e2e2e7223 */ /* 0x000fe20000000009 */
[----:B------:R-:W-:Y:S01]  /*3050*/  FFMA R89, R43, R31, R42 ;  /* 0x0000001f2b597223 */ /* 0x000fe2000000002a */
[----:B------:R-:W-:Y:S01]  /*3060*/  FFMA R97, R47, R23, R82 ;  /* 0x000000172f617223 */ /* 0x000fe20000000052 */
[----:B------:R-:W-:Y:S01]  /*3070*/  LDS.128 R40, [R72.X4+UR5+0x80] ;  /* 0x0000800548287984 */ /* 0x000fe20008004c00 */
        /* <DEDUP_REMOVED lines=9> */
[----:B------:R-:W-:Y:S01]  /*3110*/  FFMA R53, R53, R29, R52 ;  /* 0x0000001d35357223 */ /* 0x000fe20000000034 */
[----:B------:R-:W1:Y:S01]  /*3120*/  LDS.128 R12, [R78+0x180] ;  /* 0x000180004e0c7984 */ /* 0x000e620000000c00 */
[----:B------:R-:W-:Y:S01]  /*3130*/  FFMA R52, R54, R34, R9 ;  /* 0x0000002236347223 */ /* 0x000fe20000000009 */
[----:B------:R-:W-:Y:S01]  /*3140*/  FFMA R24, R48, R24, R11 ;  /* 0x0000001830187223 */ /* 0x000fe2000000000b */
[----:B------:R-:W-:Y:S01]  /*3150*/  FFMA R86, R54, R22, R17 ;  /* 0x0000001636567223 */ /* 0x000fe20000000011 */
[C---:B------:R-:W-:Y:S01]  /*3160*/  FFMA R32, R48.reuse, R32, R19 ;  /* 0x0000002030207223 */ /* 0x040fe20000000013 */
[----:B------:R-:W2:Y:S01]  /*3170*/  LDS.128 R8, [R78+0x80] ;  /* 0x000080004e087984 */ /* 0x000ea20000000c00 */
[----:B------:R-:W-:Y:S01]  /*3180*/  FFMA R28, R48, R28, R39 ;  /* 0x0000001c301c7223 */ /* 0x000fe20000000027 */
[----:B------:R-:W-:Y:S01]  /*3190*/  FFMA R54, R54, R30, R53 ;  /* 0x0000001e36367223 */ /* 0x000fe20000000035 */
[C---:B------:R-:W-:Y:S01]  /*31a0*/  FFMA R25, R49.reuse, R25, R24 ;  /* 0x0000001931197223 */ /* 0x040fe20000000018 */
[----:B------:R-:W3:Y:S01]  /*31b0*/  LDS.128 R16, [R78+0x280] ;  /* 0x000280004e107984 */ /* 0x000ee20000000c00 */
[C---:B------:R-:W-:Y:S01]  /*31c0*/  FFMA R29, R49.reuse, R29, R28 ;  /* 0x0000001d311d7223 */ /* 0x040fe2000000001c */
[----:B------:R-:W-:Y:S01]  /*31d0*/  FFMA R33, R49, R33, R32 ;  /* 0x0000002131217223 */ /* 0x000fe20000000020 */
[C---:B------:R-:W-:Y:S01]  /*31e0*/  FFMA R26, R50.reuse, R26, R25 ;  /* 0x0000001a321a7223 */ /* 0x040fe20000000019 */
[----:B------:R-:W4:Y:S01]  /*31f0*/  LDS.128 R36, [R78+0x380] ;  /* 0x000380004e247984 */ /* 0x000f220000000c00 */
[C---:B------:R-:W-:Y:S01]  /*3200*/  FFMA R30, R50.reuse, R30, R29 ;  /* 0x0000001e321e7223 */ /* 0x040fe2000000001d */
[C---:B------:R-:W-:Y:S01]  /*3210*/  FFMA R34, R50.reuse, R34, R33 ;  /* 0x0000002232227223 */ /* 0x040fe20000000021 */
[-C--:B------:R-:W-:Y:S01]  /*3220*/  FFMA R25, R47, R31.reuse, R46 ;  /* 0x0000001f2f197223 */ /* 0x080fe2000000002e */
[-C--:B------:R-:W-:Y:S01]  /*3230*/  FFMA R33, R55, R31.reuse, R54 ;  /* 0x0000001f37217223 */ /* 0x080fe20000000036 */
[----:B------:R-:W-:Y:S01]  /*3240*/  FFMA R91, R51, R31, R30 ;  /* 0x0000001f335b7223 */ /* 0x000fe2000000001e */
[----:B------:R-:W-:Y:S01]  /*3250*/  FFMA R21, R49, R21, R20 ;  /* 0x0000001531157223 */ /* 0x000fe20000000014 */
[----:B------:R-:W5:Y:S01]  /*3260*/  LDS.128 R28, [R72.X4+UR5+0x180] ;  /* 0x00018005481c7984 */ /* 0x000f620008004c00 */
[C---:B------:R-:W-:Y:S01]  /*3270*/  FFMA R53, R47.reuse, R35, R44 ;  /* 0x000000232f357223 */ /* 0x040fe2000000002c */
[----:B------:R-:W-:Y:S01]  /*3280*/  FFMA R93, R47, R27, R80 ;  /* 0x0000001b2f5d7223 */ /* 0x000fe20000000050 */
[----:B------:R-:W-:Y:S01]  /*3290*/  FFMA R22, R50, R22, R21 ;  /* 0x0000001632167223 */ /* 0x000fe20000000015 */
[-C--:B------:R-:W-:Y:S01]  /*32a0*/  FFMA R47, R55, R35.reuse, R52 ;  /* 0x00000023372f7223 */ /* 0x080fe20000000034 */
[C---:B------:R-:W-:Y:S01]  /*32b0*/  FFMA R35, R51.reuse, R35, R34 ;  /* 0x0000002333237223 */ /* 0x040fe20000000022 */
[C---:B------:R-:W-:Y:S01]  /*32c0*/  FFMA R95, R51.reuse, R27, R26 ;  /* 0x0000001b335f7223 */ /* 0x040fe2000000001a */
[----:B------:R-:W-:Y:S01]  /*32d0*/  FFMA R51, R51, R23, R22 ;  /* 0x0000001733337223 */ /* 0x000fe20000000016 */
[C---:B------:R-:W-:Y:S01]  /*32e0*/  FFMA R49, R55.reuse, R27, R84 ;  /* 0x0000001b37317223 */ /* 0x040fe20000000054 */
[----:B------:R-:W-:Y:S01]  /*32f0*/  FFMA R55, R55, R23, R86 ;  /* 0x0000001737377223 */ /* 0x000fe20000000056 */
[----:B-1----:R-:W-:-:S04]  /*3300*/  FFMA R22, R40, R12, R85 ;  /* 0x0000000c28167223 */ /* 0x002fc80000000055 */
[----:B------:R-:W-:Y:S01]  /*3310*/  FFMA R23, R41, R13, R22 ;  /* 0x0000000d29177223 */ /* 0x000fe20000000016 */
[C---:B--2---:R-:W-:Y:S01]  /*3320*/  FFMA R20, R40.reuse, R8, R45 ;  /* 0x0000000828147223 */ /* 0x044fe2000000002d */
[----:B---3--:R-:W-:-:S03]  /*3330*/  FFMA R24, R40, R16, R87 ;  /* 0x0000001028187223 */ /* 0x008fc60000000057 */
[C---:B------:R-:W-:Y:S01]  /*3340*/  FFMA R27, R41.reuse, R9, R20 ;  /* 0x00000009291b7223 */ /* 0x040fe20000000014 */
[----:B------:R-:W-:Y:S01]  /*3350*/  FFMA R20, R42, R14, R23 ;  /* 0x0000000e2a147223 */ /* 0x000fe20000000017 */
[----:B------:R-:W-:Y:S01]  /*3360*/  FFMA R21, R41, R17, R24 ;  /* 0x0000001129157223 */ /* 0x000fe20000000018 */
[----:B----4-:R-:W-:Y:S02]  /*3370*/  FFMA R40, R40, R36, R89 ;  /* 0x0000002428287223 */ /* 0x010fe40000000059 */
[----:B------:R-:W-:Y:S01]  /*3380*/  FFMA R81, R43, R15, R20 ;  /* 0x0000000f2b517223 */ /* 0x000fe20000000014 */
[C---:B------:R-:W-:Y:S01]  /*3390*/  FFMA R24, R42.reuse, R10, R27 ;  /* 0x0000000a2a187223 */ /* 0x040fe2000000001b */
[----:B------:R-:W-:Y:S01]  /*33a0*/  FFMA R26, R42, R18, R21 ;  /* 0x000000122a1a7223 */ /* 0x000fe20000000015 */
[----:B------:R-:W-:Y:S01]  /*33b0*/  FFMA R41, R41, R37, R40 ;  /* 0x0000002529297223 */ /* 0x000fe20000000028 */
[----:B------:R-:W1:Y:S01]  /*33c0*/  LDS.128 R20, [R72.X4+UR5+0x280] ;  /* 0x0002800548147984 */ /* 0x000e620008004c00 */
[C---:B-----5:R-:W-:Y:S01]  /*33d0*/  FFMA R32, R28.reuse, R8, R97 ;  /* 0x000000081c207223 */ /* 0x060fe20000000061 */
[C---:B------:R-:W-:Y:S01]  /*33e0*/  FFMA R34, R28.reuse, R12, R93 ;  /* 0x0000000c1c227223 */ /* 0x040fe2000000005d */
[C---:B------:R-:W-:Y:S01]  /*33f0*/  FFMA R40, R28.reuse, R16, R53 ;  /* 0x000000101c287223 */ /* 0x040fe20000000035 */
[C---:B------:R-:W-:Y:S01]  /*3400*/  FFMA R83, R43.reuse, R19, R26 ;  /* 0x000000132b537223 */ /* 0x040fe2000000001a */
[----:B------:R-:W-:Y:S01]  /*3410*/  FFMA R79, R43, R11, R24 ;  /* 0x0000000b2b4f7223 */ /* 0x000fe20000000018 */
[----:B------:R-:W-:Y:S01]  /*3420*/  FFMA R28, R28, R36, R25 ;  /* 0x000000241c1c7223 */ /* 0x000fe20000000019 */
[----:B------:R-:W-:Y:S01]  /*3430*/  FFMA R42, R42, R38, R41 ;  /* 0x000000262a2a7223 */ /* 0x000fe20000000029 */
[----:B------:R-:W2:Y:S01]  /*3440*/  LDS.128 R24, [R72.X4+UR5+0x380] ;  /* 0x0003800548187984 */ /* 0x000ea20008004c00 */
[C---:B------:R-:W-:Y:S01]  /*3450*/  FFMA R45, R29.reuse, R9, R32 ;  /* 0x000000091d2d7223 */ /* 0x040fe20000000020 */
[----:B------:R-:W-:Y:S01]  /*3460*/  FFMA R41, R29, R17, R40 ;  /* 0x000000111d297223 */ /* 0x000fe20000000028 */
[----:B------:R-:W-:Y:S01]  /*3470*/  FFMA R85, R43, R39, R42 ;  /* 0x000000272b557223 */ /* 0x000fe2000000002a */
[C---:B------:R-:W-:Y:S01]  /*3480*/  FFMA R43, R29.reuse, R13, R34 ;  /* 0x0000000d1d2b7223 */ /* 0x040fe20000000022 */
[----:B------:R-:W-:Y:S01]  /*3490*/  FFMA R29, R29, R37, R28 ;  /* 0x000000251d1d7223 */ /* 0x000fe2000000001c */
[C---:B------:R-:W-:Y:S01]  /*34a0*/  FFMA R28, R30.reuse, R18, R41 ;  /* 0x000000121e1c7223 */ /* 0x040fe20000000029 */
[C---:B------:R-:W-:Y:S01]  /*34b0*/  FFMA R82, R30.reuse, R10, R45 ;  /* 0x0000000a1e527223 */ /* 0x040fe2000000002d */
[C---:B------:R-:W-:Y:S01]  /*34c0*/  FFMA R80, R30.reuse, R14, R43 ;  /* 0x0000000e1e507223 */ /* 0x040fe2000000002b */
[----:B------:R-:W-:-:S03]  /*34d0*/  FFMA R30, R30, R38, R29 ;  /* 0x000000261e1e7223 */ /* 0x000fc6000000001d */
        /* <DEDUP_REMOVED lines=8> */
[----:B------:R-:W-:Y:S01]  /*3560*/  LDS.128 R52, [R72.X4+UR5+0x90] ;  /* 0x0000900548347984 */ /* 0x000fe20008004c00 */
[----:B------:R-:W-:Y:S01]  /*3570*/  FFMA R84, R22, R14, R33 ;  /* 0x0000000e16547223 */ /* 0x000fe20000000021 */
[C---:B--2---:R-:W-:Y:S01]  /*3580*/  FFMA R8, R24.reuse, R8, R51 ;  /* 0x0000000818087223 */ /* 0x044fe20000000033 */
[----:B------:R-:W-:Y:S01]  /*3590*/  FFMA R16, R24, R16, R35 ;  /* 0x0000001018107223 */ /* 0x000fe20000000023 */
[----:B------:R-:W-:Y:S01]  /*35a0*/  FFMA R86, R22, R10, R41 ;  /* 0x0000000a16567223 */ /* 0x000fe20000000029 */
[----:B------:R-:W1:Y:S01]  /*35b0*/  LDS.128 R48, [R78+0x190] ;  /* 0x000190004e307984 */ /* 0x000e620000000c00 */
[C---:B------:R-:W-:Y:S01]  /*35c0*/  FFMA R12, R24.reuse, R12, R95 ;  /* 0x0000000c180c7223 */ /* 0x040fe2000000005f */
[----:B------:R-:W-:Y:S01]  /*35d0*/  FFMA R21, R21, R37, R20 ;  /* 0x0000002515157223 */ /* 0x000fe20000000014 */
        /* <DEDUP_REMOVED lines=8> */
[----:B------:R-:W-:Y:S01]  /*3660*/  FFMA R25, R25, R37, R24 ;  /* 0x0000002519197223 */ /* 0x000fe20000000018 */
[----:B------:R-:W4:Y:S01]  /*3670*/  LDS.128 R40, [R78+0x390] ;  /* 0x000390004e287984 */ /* 0x000f220000000c00 */
[C---:B------:R-:W-:Y:S01]  /*3680*/  FFMA R10, R26.reuse, R10, R9 ;  /* 0x0000000a1a0a7223 */ /* 0x040fe20000000009 */
[C---:B------:R-:W-:Y:S01]  /*3690*/  FFMA R14, R26.reuse, R14, R13 ;  /* 0x0000000e1a0e7223 */ /* 0x040fe2000000000d */
[C---:B------:R-:W-:Y:S01]  /*36a0*/  FFMA R9, R23.reuse, R39, R22 ;  /* 0x0000002717097223 */ /* 0x040fe20000000016 */
[C---:B------:R-:W-:Y:S01]  /*36b0*/  FFMA R13, R23.reuse, R19, R20 ;  /* 0x00000013170d7223 */ /* 0x040fe20000000014 */
[----:B------:R-:W-:Y:S01]  /*36c0*/  FFMA R21, R23, R15, R84 ;  /* 0x0000000f17157223 */ /* 0x000fe20000000054 */
[C---:B------:R-:W-:Y:S01]  /*36d0*/  FFMA R18, R26.reuse, R18, R17 ;  /* 0x000000121a127223 */ /* 0x040fe20000000011 */
[-C--:B------:R-:W-:Y:S01]  /*36e0*/  FFMA R91, R31, R11.reuse, R82 ;  /* 0x0000000b1f5b7223 */ /* 0x080fe20000000052 */
[-C--:B------:R-:W-:Y:S01]  /*36f0*/  FFMA R23, R23, R11.reuse, R86 ;  /* 0x0000000b17177223 */ /* 0x080fe20000000056 */
[----:B------:R-:W-:Y:S01]  /*3700*/  FFMA R26, R26, R38, R25 ;  /* 0x000000261a1a7223 */ /* 0x000fe20000000019 */
[----:B------:R-:W-:Y:S01]  /*3710*/  FFMA R11, R27, R11, R10 ;  /* 0x0000000b1b0b7223 */ /* 0x000fe2000000000a */
[C---:B------:R-:W-:Y:S01]  /*3720*/  FFMA R25, R31.reuse, R39, R30 ;  /* 0x000000271f197223 */ /* 0x040fe2000000001e */
[----:B------:R-:W-:Y:S01]  /*3730*/  FFMA R29, R31, R19, R28 ;  /* 0x000000131f1d7223 */ /* 0x000fe2000000001c */
[C---:B------:R-:W-:Y:S01]  /*3740*/  FFMA R31, R27.reuse, R39, R26 ;  /* 0x000000271b1f7223 */ /* 0x040fe2000000001a */
[C---:B------:R-:W-:Y:S01]  /*3750*/  FFMA R89, R27.reuse, R19, R18 ;  /* 0x000000131b597223 */ /* 0x040fe20000000012 */
[----:B------:R-:W-:Y:S01]  /*3760*/  FFMA R15, R27, R15, R14 ;  /* 0x0000000f1b0f7223 */ /* 0x000fe2000000000e */
        /* <DEDUP_REMOVED lines=9> */
[C---:B------:R-:W-:Y:S01]  /*3800*/  FFMA R12, R54.reuse, R46, R27 ;  /* 0x0000002e360c7223 */ /* 0x040fe2000000001b */
[----:B------:R-:W-:Y:S01]  /*3810*/  FFMA R81, R55, R51, R10 ;  /* 0x0000003337517223 */ /* 0x000fe2000000000a */
[----:B------:R-:W-:Y:S01]  /*3820*/  FFMA R53, R53, R41, R52 ;  /* 0x0000002935357223 */ /* 0x000fe20000000034 */
[C---:B------:R-:W-:Y:S01]  /*3830*/  FFMA R8, R54.reuse, R34, R39 ;  /* 0x0000002236087223 */ /* 0x040fe20000000027 */
[C---:B------:R-:W-:Y:S01]  /*3840*/  FFMA R83, R55.reuse, R47, R12 ;  /* 0x0000002f37537223 */ /* 0x040fe2000000000c */
[----:B------:R-:W1:Y:S01]  /*3850*/  LDS.128 R36, [R72.X4+UR5+0x290] ;  /* 0x0002900548247984 */ /* 0x000e620008004c00 */
[----:B------:R-:W-:Y:S01]  /*3860*/  FFMA R54, R54, R42, R53 ;  /* 0x0000002a36367223 */ /* 0x000fe20000000035 */
[----:B------:R-:W-:-:S03]  /*3870*/  FFMA R79, R55, R35, R8 ;  /* 0x00000023374f7223 */ /* 0x000fc60000000008 */
[----:B------:R-:W-:Y:S02]  /*3880*/  FFMA R85, R55, R43, R54 ;  /* 0x0000002b37557223 */ /* 0x000fe40000000036 */
[----:B------:R-:W2:Y:S01]  /*3890*/  LDS.128 R52, [R72.X4+UR5+0x390] ;  /* 0x0003900548347984 */ /* 0x000ea20008004c00 */
[C---:B-----5:R-:W-:Y:S01]  /*38a0*/  FFMA R12, R16.reuse, R44, R29 ;  /* 0x0000002c100c7223 */ /* 0x060fe2000000001d */
        /* <DEDUP_REMOVED lines=11> */
[----:B------:R-:W-:Y:S01]  /*3960*/  LDS.128 R24, [R78+0x1a0] ;  /* 0x0001a0004e187984 */ /* 0x000fe20000000c00 */
[C---:B-1----:R-:W-:Y:S01]  /*3970*/  FFMA R12, R36.reuse, R44, R13 ;  /* 0x0000002c240c7223 */ /* 0x042fe2000000000d */
[C---:B------:R-:W-:Y:S01]  /*3980*/  FFMA R8, R36.reuse, R32, R23 ;  /* 0x0000002024087223 */ /* 0x040fe20000000017 */
[C---:B------:R-:W-:Y:S01]  /*3990*/  FFMA R10, R36.reuse, R48, R21 ;  /* 0x00000030240a7223 */ /* 0x040fe20000000015 */
[----:B------:R-:W-:Y:S01]  /*39a0*/  FFMA R36, R36, R40, R9 ;  /* 0x0000002824247223 */ /* 0x000fe20000000009 */
[C---:B------:R-:W-:Y:S01]  /*39b0*/  FFMA R9, R37.reuse, R45, R12 ;  /* 0x0000002d25097223 */ /* 0x040fe2000000000c */
[C---:B------:R-:W-:Y:S01]  /*39c0*/  FFMA R17, R37.reuse, R33, R8 ;  /* 0x0000002125117223 */ /* 0x040fe20000000008 */
[C---:B------:R-:W-:Y:S01]  /*39d0*/  FFMA R13, R37.reuse, R49, R10 ;  /* 0x00000031250d7223 */ /* 0x040fe2000000000a */
[C---:B--2---:R-:W-:Y:S01]  /*39e0*/  FFMA R32, R52.reuse, R32, R11 ;  /* 0x0000002034207223 */ /* 0x044fe2000000000b */
[C---:B------:R-:W-:Y:S01]  /*39f0*/  FFMA R48, R52.reuse, R48, R15 ;  /* 0x0000003034307223 */ /* 0x040fe2000000000f */
[C---:B------:R-:W-:Y:S01]  /*3a00*/  FFMA R44, R52.reuse, R44, R89 ;  /* 0x0000002c342c7223 */ /* 0x040fe20000000059 */
[----:B------:R-:W-:Y:S01]  /*3a10*/  FFMA R40, R52, R40, R31 ;  /* 0x0000002834287223 */ /* 0x000fe2000000001f */
[----:B------:R-:W-:Y:S01]  /*3a20*/  FFMA R37, R37, R41, R36 ;  /* 0x0000002925257223 */ /* 0x000fe20000000024 */
[C---:B------:R-:W-:Y:S01]  /*3a30*/  FFMA R36, R38.reuse, R46, R9 ;  /* 0x0000002e26247223 */ /* 0x040fe20000000009 */
[C---:B------:R-:W-:Y:S01]  /*3a40*/  FFMA R33, R53.reuse, R33, R32 ;  /* 0x0000002135217223 */ /* 0x040fe20000000020 */
[C---:B------:R-:W-:Y:S01]  /*3a50*/  FFMA R49, R53.reuse, R49, R48 ;  /* 0x0000003135317223 */ /* 0x040fe20000000030 */
[C---:B------:R-:W-:Y:S01]  /*3a60*/  FFMA R45, R53.reuse, R45, R44 ;  /* 0x0000002d352d7223 */ /* 0x040fe2000000002c */
[----:B------:R-:W-:Y:S01]  /*3a70*/  FFMA R41, R53, R41, R40 ;  /* 0x0000002935297223 */ /* 0x000fe20000000028 */
[----:B------:R-:W1:Y:S01]  /*3a80*/  LDS.128 R8, [R72.X4+UR5+0xa0] ;  /* 0x0000a00548087984 */ /* 0x000e620008004c00 */
[C---:B------:R-:W-:Y:S01]  /*3a90*/  FFMA R86, R38.reuse, R34, R17 ;  /* 0x0000002226567223 */ /* 0x040fe20000000011 */
[C---:B------:R-:W-:Y:S01]  /*3aa0*/  FFMA R84, R38.reuse, R50, R13 ;  /* 0x0000003226547223 */ /* 0x040fe2000000000d */
[----:B------:R-:W-:Y:S01]  /*3ab0*/  FFMA R38, R38, R42, R37 ;  /* 0x0000002a26267223 */ /* 0x000fe20000000025 */
[----:B------:R-:W2:Y:S01]  /*3ac0*/  LDS.128 R28, [R78+0xa0] ;  /* 0x0000a0004e1c7984 */ /* 0x000ea20000000c00 */
[C---:B------:R-:W-:Y:S01]  /*3ad0*/  FFMA R34, R54.reuse, R34, R33 ;  /* 0x0000002236227223 */ /* 0x040fe20000000021 */
[C---:B------:R-:W-:Y:S01]  /*3ae0*/  FFMA R50, R54.reuse, R50, R49 ;  /* 0x0000003236327223 */ /* 0x040fe20000000031 */
[C---:B------:R-:W-:Y:S01]  /*3af0*/  FFMA R46, R54.reuse, R46, R45 ;  /* 0x0000002e362e7223 */ /* 0x040fe2000000002d */
[----:B------:R-:W-:Y:S01]  /*3b00*/  FFMA R42, R54, R42, R41 ;  /* 0x0000002a362a7223 */ /* 0x000fe20000000029 */
[----:B------:R-:W3:Y:S01]  /*3b10*/  LDS.128 R20, [R78+0x2a0] ;  /* 0x0002a0004e147984 */ /* 0x000ee20000000c00 */
[C---:B------:R-:W-:Y:S01]  /*3b20*/  FFMA R33, R19.reuse, R43, R18 ;  /* 0x0000002b13217223 */ /* 0x040fe20000000012 */
[C---:B------:R-:W-:Y:S01]  /*3b30*/  FFMA R41, R19.reuse, R47, R16 ;  /* 0x0000002f13297223 */ /* 0x040fe20000000010 */
[C---:B------:R-:W-:Y:S01]  /*3b40*/  FFMA R45, R19.reuse, R51, R80 ;  /* 0x00000033132d7223 */ /* 0x040fe20000000050 */
[----:B------:R-:W-:Y:S01]  /*3b50*/  FFMA R49, R19, R35, R82 ;  /* 0x0000002313317223 */ /* 0x000fe20000000052 */
[----:B------:R-:W4:Y:S01]  /*3b60*/  LDS.128 R12, [R78+0x3a0] ;  /* 0x0003a0004e0c7984 */ /* 0x000f220000000c00 */
[C---:B------:R-:W-:Y:S01]  /*3b70*/  FFMA R53, R39.reuse, R43, R38 ;  /* 0x0000002b27357223 */ /* 0x040fe20000000026 */
[C---:B------:R-:W-:Y:S01]  /*3b80*/  FFMA R87, R39.reuse, R47, R36 ;  /* 0x0000002f27577223 */ /* 0x040fe20000000024 */
[----:B------:R-:W-:Y:S01]  /*3b90*/  FFMA R89, R39, R51, R84 ;  /* 0x0000003327597223 */ /* 0x000fe20000000054 */
[----:B------:R-:W5:Y:S01]  /*3ba0*/  LDS.128 R16, [R72.X4+UR5+0x1a0] ;  /* 0x0001a00548107984 */ /* 0x000f620008004c00 */
[C---:B------:R-:W-:Y:S01]  /*3bb0*/  FFMA R43, R55.reuse, R43, R42 ;  /* 0x0000002b372b7223 */ /* 0x040fe2000000002a */
[C---:B------:R-:W-:Y:S01]  /*3bc0*/  FFMA R47, R55.reuse, R47, R46 ;  /* 0x0000002f372f7223 */ /* 0x040fe2000000002e */
[C---:B------:R-:W-:Y:S01]  /*3bd0*/  FFMA R51, R55.reuse, R51, R50 ;  /* 0x0000003337337223 */ /* 0x040fe20000000032 */
[-C--:B------:R-:W-:Y:S01]  /*3be0*/  FFMA R55, R55, R35.reuse, R34 ;  /* 0x0000002337377223 */ /* 0x080fe20000000022 */
[----:B------:R-:W-:-:S02]  /*3bf0*/  FFMA R91, R39, R35, R86 ;  /* 0x00000023275b7223 */ /* 0x000fc40000000056 */
[----:B------:R-:W5:Y:S01]  /*3c00*/  LDS.128 R36, [R72.X4+UR5+0x2a0] ;  /* 0x0002a00548247984 */ /* 0x000f620008004c00 */
[C---:B-1----:R-:W-:Y:S01]  /*3c10*/  FFMA R34, R8.reuse, R24, R81 ;  /* 0x0000001808227223 */ /* 0x042fe20000000051 */
[----:B--2---:R-:W-:-:S03]  /*3c20*/  FFMA R32, R8, R28, R79 ;  /* 0x0000001c08207223 */ /* 0x004fc6000000004f */
[C---:B------:R-:W-:Y:S01]  /*3c30*/  FFMA R81, R9.reuse, R25, R34 ;  /* 0x0000001909517223 */ /* 0x040fe20000000022 */
[C---:B------:R-:W-:Y:S01]  /*3c40*/  FFMA R79, R9.reuse, R29, R32 ;  /* 0x0000001d094f7223 */ /* 0x040fe20000000020 */
[----:B---3--:R-:W-:Y:S02]  /*3c50*/  FFMA R40, R8, R20, R83 ;  /* 0x0000001408287223 */ /* 0x008fe40000000053 */
[C---:B------:R-:W-:Y:S01]  /*3c60*/  FFMA R44, R10.reuse, R26, R81 ;  /* 0x0000001a0a2c7223 */ /* 0x040fe20000000051 */
[----:B------:R-:W-:Y:S01]  /*3c70*/  FFMA R42, R10, R30, R79 ;  /* 0x0000001e0a2a7223 */ /* 0x000fe2000000004f */
[----:B------:R-:W-:Y:S01]  /*3c80*/  FFMA R83, R9, R21, R40 ;  /* 0x0000001509537223 */ /* 0x000fe20000000028 */
[----:B----4-:R-:W-:Y:S01]  /*3c90*/  FFMA R8, R8, R12, R85 ;  /* 0x0000000c08087223 */ /* 0x010fe20000000055 */
[----:B------:R-:W-:Y:S02]  /*3ca0*/  FFMA R79, R11, R27, R44 ;  /* 0x0000001b0b4f7223 */ /* 0x000fe4000000002c */
[----:B------:R-:W-:Y:S01]  /*3cb0*/  FFMA R46, R10, R22, R83 ;  /* 0x000000160a2e7223 */ /* 0x000fe20000000053 */
[C---:B-----5:R-:W-:Y:S01]  /*3cc0*/  FFMA R34, R16.reuse, R12, R33 ;  /* 0x0000000c10227223 */ /* 0x060fe20000000021 */
[C---:B------:R-:W-:Y:S01]  /*3cd0*/  FFMA R32, R16.reuse, R20, R41 ;  /* 0x0000001410207223 */ /* 0x040fe20000000029 */
[-C--:B------:R-:W-:Y:S01]  /*3ce0*/  FFMA R85, R9, R13.reuse, R8 ;  /* 0x0000000d09557223 */ /* 0x080fe20000000008 */
[C---:B------:R-:W-:Y:S01]  /*3cf0*/  FFMA R8, R16.reuse, R24, R45 ;  /* 0x0000001810087223 */ /* 0x040fe2000000002d */
[C---:B------:R-:W-:Y:S01]  /*3d00*/  FFMA R9, R17.reuse, R13, R34 ;  /* 0x0000000d11097223 */ /* 0x040fe20000000022 */
[C---:B------:R-:W-:Y:S01]  /*3d10*/  FFMA R41, R17.reuse, R21, R32 ;  /* 0x0000001511297223 */ /* 0x040fe20000000020 */
[----:B------:R-:W-:Y:S01]  /*3d20*/  FFMA R16, R16, R28, R49 ;  /* 0x0000001c10107223 */ /* 0x000fe20000000031 */
[----:B------:R-:W1:Y:S01]  /*3d30*/  LDS.128 R32, [R72.X4+UR5+0x3a0] ;  /* 0x0003a00548207984 */ /* 0x000e620008004c00 */
        /* <DEDUP_REMOVED lines=11> */
[C---:B------:R-:W-:Y:S01]  /*3df0*/  FFMA R11, R37.reuse, R25, R16 ;  /* 0x00000019250b7223 */ /* 0x040fe20000000010 */
[C---:B------:R-:W-:Y:S01]  /*3e00*/  FFMA R9, R37.reuse, R21, R40 ;  /* 0x0000001525097223 */ /* 0x040fe20000000028 */
[C---:B------:R-:W-:Y:S01]  /*3e10*/  FFMA R80, R18.reuse, R30, R49 ;  /* 0x0000001e12507223 */ /* 0x040fe20000000031 */
[C---:B------:R-:W-:Y:S01]  /*3e20*/  FFMA R84, R18.reuse, R22, R41 ;  /* 0x0000001612547223 */ /* 0x040fe20000000029 */
[C---:B------:R-:W-:Y:S01]  /*3e30*/  FFMA R41, R37.reuse, R29, R8 ;  /* 0x0000001d25297223 */ /* 0x040fe20000000008 */
[-C--:B------:R-:W-:Y:S01]  /*3e40*/  FFMA R82, R18, R26.reuse, R45 ;  /* 0x0000001a12527223 */ /* 0x080fe2000000002d */
[----:B------:R-:W-:Y:S01]  /*3e50*/  FFMA R37, R37, R13, R36 ;  /* 0x0000000d25257223 */ /* 0x000fe20000000024 */
[C---:B------:R-:W-:Y:S01]  /*3e60*/  FFMA R18, R38.reuse, R26, R11 ;  /* 0x0000001a26127223 */ /* 0x040fe2000000000b */
[C---:B------:R-:W-:Y:S01]  /*3e70*/  FFMA R36, R38.reuse, R22, R9 ;  /* 0x0000001626247223 */ /* 0x040fe20000000009 */
[C---:B------:R-:W-:Y:S01]  /*3e80*/  FFMA R16, R38.reuse, R30, R41 ;  /* 0x0000001e26107223 */ /* 0x040fe20000000029 */
[----:B------:R-:W-:Y:S01]  /*3e90*/  LDS.128 R8, [R78+0xb0] ;  /* 0x0000b0004e087984 */ /* 0x000fe20000000c00 */
[----:B------:R-:W-:Y:S01]  /*3ea0*/  FFMA R38, R38, R14, R37 ;  /* 0x0000000e26267223 */ /* 0x000fe20000000025 */
[----:B------:R-:W-:Y:S01]  /*3eb0*/  FFMA R91, R19, R15, R86 ;  /* 0x0000000f135b7223 */ /* 0x000fe20000000056 */
[-C--:B------:R-:W-:Y:S01]  /*3ec0*/  FFMA R37, R39, R23.reuse, R36 ;  /* 0x0000001727257223 */ /* 0x080fe20000000024 */
[----:B------:R-:W-:Y:S01]  /*3ed0*/  FFMA R89, R19, R23, R84 ;  /* 0x0000001713597223 */ /* 0x000fe20000000054 */
[----:B------:R-:W-:Y:S01]  /*3ee0*/  FFMA R87, R39, R15, R38 ;  /* 0x0000000f27577223 */ /* 0x000fe20000000026 */
[----:B------:R-:W-:Y:S01]  /*3ef0*/  FFMA R93, R19, R31, R80 ;  /* 0x0000001f135d7223 */ /* 0x000fe20000000050 */
[C---:B-1----:R-:W-:Y:S01]  /*3f00*/  FFMA R28, R32.reuse, R28, R55 ;  /* 0x0000001c201c7223 */ /* 0x042fe20000000037 */
[C---:B------:R-:W-:Y:S01]  /*3f10*/  FFMA R24, R32.reuse, R24, R51 ;  /* 0x0000001820187223 */ /* 0x040fe20000000033 */
        /* <DEDUP_REMOVED lines=14> */
[----:B------:R-:W-:Y:S01]  /*4000*/  FFMA R25, R35, R15, R14 ;  /* 0x0000000f23197223 */ /* 0x000fe2000000000e */
[----:B------:R-:W-:Y:S01]  /*4010*/  FFMA R39, R39, R31, R16 ;  /* 0x0000001f27277223 */ /* 0x000fe20000000010 */
[----:B------:R-:W5:Y:S01]  /*4020*/  LDS.128 R12, [R72.X4+UR5+0x1b0] ;  /* 0x0001b005480c7984 */ /* 0x000f620008004c00 */
[----:B------:R-:W-:Y:S01]  /*4030*/  FFMA R21, R19, R27, R82 ;  /* 0x0000001b13157223 */ /* 0x000fe20000000052 */
[----:B------:R-:W-:Y:S01]  /*4040*/  FFMA R30, R34, R30, R29 ;  /* 0x0000001e221e7223 */ /* 0x000fe2000000001d */
[C---:B------:R-:W-:Y:S01]  /*4050*/  FFMA R29, R35.reuse, R23, R22 ;  /* 0x00000017231d7223 */ /* 0x040fe20000000016 */
[----:B------:R-:W-:-:S02]  /*4060*/  FFMA R27, R35, R27, R26 ;  /* 0x0000001b231b7223 */ /* 0x000fc4000000001a */
[----:B------:R-:W-:Y:S01]  /*4070*/  FFMA R31, R35, R31, R30 ;  /* 0x0000001f231f7223 */ /* 0x000fe2000000001e */
[C---:B-1----:R-:W-:Y:S01]  /*4080*/  FFMA R16, R52.reuse, R8, R17 ;  /* 0x0000000834107223 */ /* 0x042fe20000000011 */
[----:B--2---:R-:W-:-:S03]  /*4090*/  FFMA R18, R52, R48, R79 ;  /* 0x0000003034127223 */ /* 0x004fc6000000004f */
[C---:B------:R-:W-:Y:S01]  /*40a0*/  FFMA R23, R53.reuse, R9, R16 ;  /* 0x0000000935177223 */ /* 0x040fe20000000010 */
[----:B---3--:R-:W-:Y:S01]  /*40b0*/  FFMA R20, R52, R44, R81 ;  /* 0x0000002c34147223 */ /* 0x008fe20000000051 */
[----:B------:R-:W-:-:S03]  /*40c0*/  FFMA R19, R53, R49, R18 ;  /* 0x0000003135137223 */ /* 0x000fc60000000012 */
[----:B------:R-:W-:Y:S01]  /*40d0*/  FFMA R17, R53, R45, R20 ;  /* 0x0000002d35117223 */ /* 0x000fe20000000014 */
[C---:B------:R-:W-:Y:S01]  /*40e0*/  FFMA R16, R54.reuse, R50, R19 ;  /* 0x0000003236107223 */ /* 0x040fe20000000013 */
[----:B------:R-:W-:Y:S01]  /*40f0*/  FFMA R20, R54, R10, R23 ;  /* 0x0000000a36147223 */ /* 0x000fe20000000017 */
[----:B----4-:R-:W-:Y:S01]  /*4100*/  FFMA R52, R52, R40, R83 ;  /* 0x0000002834347223 */ /* 0x010fe20000000053 */
[----:B------:R-:W-:Y:S01]  /*4110*/  FFMA R22, R54, R46, R17 ;  /* 0x0000002e36167223 */ /* 0x000fe20000000011 */
[C---:B------:R-:W-:Y:S01]  /*4120*/  FFMA R81, R55.reuse, R51, R16 ;  /* 0x0000003337517223 */ /* 0x040fe20000000010 */
[C---:B------:R-:W-:Y:S01]  /*4130*/  FFMA R79, R55.reuse, R11, R20 ;  /* 0x0000000b374f7223 */ /* 0x040fe20000000014 */
[----:B------:R-:W1:Y:S01]  /*4140*/  LDS.128 R16, [R72.X4+UR5+0x2b0] ;  /* 0x0002b00548107984 */ /* 0x000e620008004c00 */
[----:B------:R-:W-:Y:S01]  /*4150*/  FFMA R83, R55, R47, R22 ;  /* 0x0000002f37537223 */ /* 0x000fe20000000016 */
[C---:B-----5:R-:W-:Y:S01]  /*4160*/  FFMA R26, R12.reuse, R48, R21 ;  /* 0x000000300c1a7223 */ /* 0x060fe20000000015 */
[----:B------:R-:W-:Y:S01]  /*4170*/  FFMA R53, R53, R41, R52 ;  /* 0x0000002935357223 */ /* 0x000fe20000000034 */
[----:B------:R-:W2:Y:S01]  /*4180*/  LDS.128 R20, [R72.X4+UR5+0x3b0] ;  /* 0x0003b00548147984 */ /* 0x000ea20008004c00 */
[C---:B------:R-:W-:Y:S01]  /*4190*/  FFMA R24, R12.reuse, R8, R93 ;  /* 0x000000080c187223 */ /* 0x040fe2000000005d */
[----:B------:R-:W-:Y:S01]  /*41a0*/  FFMA R28, R12, R44, R89 ;  /* 0x0000002c0c1c7223 */ /* 0x000fe20000000059 */
[----:B------:R-:W-:Y:S01]  /*41b0*/  FFMA R54, R54, R42, R53 ;  /* 0x0000002a36367223 */ /* 0x000fe20000000035 */
[----:B------:R-:W-:Y:S01]  /*41c0*/  FFMA R12, R12, R40, R91 ;  /* 0x000000280c0c7223 */ /* 0x000fe2000000005b */
        /* <DEDUP_REMOVED lines=8> */
[----:B------:R-:W-:Y:S01]  /*4250*/  FFMA R86, R14, R42, R13 ;  /* 0x0000002a0e567223 */ /* 0x000fe2000000000d */
[----:B------:R-:W-:Y:S02]  /*4260*/  LDS.128 R52, [R72.X4+UR5+0xc0] ;  /* 0x0000c00548347984 */ /* 0x000fe40008004c00 */
[----:B------:R-:W-:Y:S01]  /*4270*/  FFMA R89, R15, R11, R84 ;  /* 0x0000000b0f597223 */ /* 0x000fe20000000054 */
[C---:B-1----:R-:W-:Y:S01]  /*4280*/  FFMA R12, R16.reuse, R8, R39 ;  /* 0x00000008100c7223 */ /* 0x042fe20000000027 */
[C---:B------:R-:W-:Y:S01]  /*4290*/  FFMA R14, R16.reuse, R48, R33 ;  /* 0x00000030100e7223 */ /* 0x040fe20000000021 */
[C---:B------:R-:W-:Y:S01]  /*42a0*/  FFMA R24, R16.reuse, R44, R37 ;  /* 0x0000002c10187223 */ /* 0x040fe20000000025 */
[----:B------:R-:W-:Y:S01]  /*42b0*/  FFMA R16, R16, R40, R87 ;  /* 0x0000002810107223 */ /* 0x000fe20000000057 */
[C---:B------:R-:W-:Y:S01]  /*42c0*/  FFMA R35, R17.reuse, R9, R12 ;  /* 0x0000000911237223 */ /* 0x040fe2000000000c */
[C---:B------:R-:W-:Y:S01]  /*42d0*/  FFMA R33, R17.reuse, R49, R14 ;  /* 0x0000003111217223 */ /* 0x040fe2000000000e */
[----:B------:R-:W1:Y:S01]  /*42e0*/  LDS.128 R36, [R78+0x1c0] ;  /* 0x0001c0004e247984 */ /* 0x000e620000000c00 */
[C---:B--2---:R-:W-:Y:S01]  /*42f0*/  FFMA R8, R20.reuse, R8, R31 ;  /* 0x0000000814087223 */ /* 0x044fe2000000001f */
[C---:B------:R-:W-:Y:S01]  /*4300*/  FFMA R48, R20.reuse, R48, R27 ;  /* 0x0000003014307223 */ /* 0x040fe2000000001b */
[C---:B------:R-:W-:Y:S01]  /*4310*/  FFMA R44, R20.reuse, R44, R29 ;  /* 0x0000002c142c7223 */ /* 0x040fe2000000001d */
[C---:B------:R-:W-:Y:S01]  /*4320*/  FFMA R13, R17.reuse, R45, R24 ;  /* 0x0000002d110d7223 */ /* 0x040fe20000000018 */
[----:B------:R-:W-:Y:S01]  /*4330*/  FFMA R20, R20, R40, R25 ;  /* 0x0000002814147223 */ /* 0x000fe20000000019 */
[C---:B------:R-:W-:Y:S01]  /*4340*/  FFMA R12, R18.reuse, R10, R35 ;  /* 0x0000000a120c7223 */ /* 0x040fe20000000023 */
[C---:B------:R-:W-:Y:S01]  /*4350*/  FFMA R14, R18.reuse, R50, R33 ;  /* 0x00000032120e7223 */ /* 0x040fe20000000021 */
[----:B------:R-:W2:Y:S01]  /*4360*/  LDS.128 R24, [R78+0xc0] ;  /* 0x0000c0004e187984 */ /* 0x000ea20000000c00 */
[----:B------:R-:W-:Y:S01]  /*4370*/  FFMA R17, R17, R41, R16 ;  /* 0x0000002911117223 */ /* 0x000fe20000000010 */
[C---:B------:R-:W-:Y:S01]  /*4380*/  FFMA R9, R21.reuse, R9, R8 ;  /* 0x0000000915097223 */ /* 0x040fe20000000008 */
[C---:B------:R-:W-:Y:S01]  /*4390*/  FFMA R49, R21.reuse, R49, R48 ;  /* 0x0000003115317223 */ /* 0x040fe20000000030 */
[----:B------:R-:W3:Y:S01]  /*43a0*/  LDS.128 R32, [R78+0x2c0] ;  /* 0x0002c0004e207984 */ /* 0x000ee20000000c00 */
[C---:B------:R-:W-:Y:S01]  /*43b0*/  FFMA R45, R21.reuse, R45, R44 ;  /* 0x0000002d152d7223 */ /* 0x040fe2000000002c */
[----:B------:R-:W-:Y:S01]  /*43c0*/  FFMA R21, R21, R41, R20 ;  /* 0x0000002915157223 */ /* 0x000fe20000000014 */
[C---:B------:R-:W-:Y:S01]  /*43d0*/  FFMA R16, R18.reuse, R46, R13 ;  /* 0x0000002e12107223 */ /* 0x040fe2000000000d */
[----:B------:R-:W4:Y:S01]  /*43e0*/  LDS.128 R28, [R78+0x3c0] ;  /* 0x0003c0004e1c7984 */ /* 0x000f220000000c00 */
        /* <DEDUP_REMOVED lines=14> */
[-C--:B------:R-:W-:Y:S01]  /*44d0*/  FFMA R23, R23, R11.reuse, R10 ;  /* 0x0000000b17177223 */ /* 0x080fe2000000000a */
[----:B------:R-:W-:-:S02]  /*44e0*/  FFMA R19, R19, R11, R12 ;  /* 0x0000000b13137223 */ /* 0x000fc4000000000c */
[----:B------:R-:W5:Y:S01]  /*44f0*/  LDS.128 R12, [R72.X4+UR5+0x1c0] ;  /* 0x0001c005480c7984 */ /* 0x000f620008004c00 */
        /* <DEDUP_REMOVED lines=10> */
[C---:B------:R-:W-:Y:S01]  /*45a0*/  FFMA R18, R54.reuse, R34, R9 ;  /* 0x0000002236127223 */ /* 0x040fe20000000009 */
[----:B------:R-:W-:Y:S01]  /*45b0*/  FFMA R53, R53, R29, R52 ;  /* 0x0000001d35357223 */ /* 0x000fe20000000034 */
[----:B------:R-:W1:Y:S01]  /*45c0*/  LDS.128 R8, [R72.X4+UR5+0x2c0] ;  /* 0x0002c00548087984 */ /* 0x000e620008004c00 */
[C---:B------:R-:W-:Y:S01]  /*45d0*/  FFMA R85, R55.reuse, R27, R16 ;  /* 0x0000001b37557223 */ /* 0x040fe20000000010 */
[----:B------:R-:W-:Y:S01]  /*45e0*/  FFMA R83, R55, R35, R18 ;  /* 0x0000002337537223 */ /* 0x000fe20000000012 */
[----:B------:R-:W-:-:S04]  /*45f0*/  FFMA R54, R54, R30, R53 ;  /* 0x0000001e36367223 */ /* 0x000fc80000000035 */
        /* <DEDUP_REMOVED lines=24> */
[C---:B--2---:R-:W-:Y:S01]  /*4780*/  FFMA R24, R52.reuse, R24, R23 ;  /* 0x0000001834187223 */ /* 0x044fe20000000017 */
[----:B------:R-:W-:Y:S01]  /*4790*/  LDS.128 R16, [R78+0xd0] ;  /* 0x0000d0004e107984 */ /* 0x000fe20000000c00 */
[C---:B------:R-:W-:Y:S01]  /*47a0*/  FFMA R36, R52.reuse, R36, R51 ;  /* 0x0000002434247223 */ /* 0x040fe20000000033 */
[C---:B------:R-:W-:Y:S01]  /*47b0*/  FFMA R32, R52.reuse, R32, R47 ;  /* 0x0000002034207223 */ /* 0x040fe2000000002f */
[----:B------:R-:W-:Y:S01]  /*47c0*/  FFMA R28, R52, R28, R43 ;  /* 0x0000001c341c7223 */ /* 0x000fe2000000002b */
[----:B------:R-:W1:Y:S01]  /*47d0*/  LDS.128 R20, [R72.X4+UR5+0x3d0] ;  /* 0x0003d00548147984 */ /* 0x000e620008004c00 */
        /* <DEDUP_REMOVED lines=19> */
[----:B------:R-:W2:Y:S01]  /*4910*/  LDS.128 R48, [R72.X4+UR5+0xd0] ;  /* 0x0000d00548307984 */ /* 0x000ea20008004c00 */
[C---:B------:R-:W-:Y:S01]  /*4920*/  FFMA R35, R55.reuse, R35, R34 ;  /* 0x0000002337237223 */ /* 0x040fe20000000022 */
[C---:B------:R-:W-:Y:S01]  /*4930*/  FFMA R39, R55.reuse, R39, R38 ;  /* 0x0000002737277223 */ /* 0x040fe20000000026 */
[----:B------:R-:W-:Y:S01]  /*4940*/  FFMA R31, R55, R31, R30 ;  /* 0x0000001f371f7223 */ /* 0x000fe2000000001e */
[----:B------:R-:W3:Y:S04]  /*4950*/  LDS.128 R44, [R72.X4+UR5+0x1d0] ;  /* 0x0001d005482c7984 */ /* 0x000ee80008004c00 */
[----:B------:R-:W4:Y:S01]  /*4960*/  LDS.128 R40, [R72.X4+UR5+0x2d0] ;  /* 0x0002d00548287984 */ /* 0x000f220008004c00 */
[----:B-1----:R-:W-:-:S03]  /*4970*/  FFMA R86, R20, R16, R27 ;  /* 0x0000001014567223 */ /* 0x002fc6000000001b */
[----:B------:R-:W1:Y:S01]  /*4980*/  LDS.128 R24, [R78+0x2d0] ;  /* 0x0002d0004e187984 */ /* 0x000e620000000c00 */
[-C--:B--2---:R-:W-:Y:S01]  /*4990*/  FFMA R84, R48, R16.reuse, R85 ;  /* 0x0000001030547223 */ /* 0x084fe20000000055 */
[-C--:B---3--:R-:W-:Y:S01]  /*49a0*/  FFMA R82, R44, R16.reuse, R9 ;  /* 0x000000102c527223 */ /* 0x088fe20000000009 */
[----:B----4-:R-:W-:Y:S02]  /*49b0*/  FFMA R80, R40, R16, R11 ;  /* 0x0000001028507223 */ /* 0x010fe4000000000b */
[----:B------:R-:W2:Y:S01]  /*49c0*/  LDS.128 R8, [R78+0x1d0] ;  /* 0x0001d0004e087984 */ /* 0x000ea20000000c00 */
[-C--:B-1----:R-:W-:Y:S01]  /*49d0*/  FFMA R16, R44, R24.reuse, R13 ;  /* 0x000000182c107223 */ /* 0x082fe2000000000d */
[-C--:B------:R-:W-:Y:S01]  /*49e0*/  FFMA R32, R40, R24.reuse, R15 ;  /* 0x0000001828207223 */ /* 0x080fe2000000000f */
[----:B------:R-:W-:Y:S01]  /*49f0*/  FFMA R38, R20, R24, R35 ;  /* 0x0000001814267223 */ /* 0x000fe20000000023 */
[----:B------:R-:W1:Y:S01]  /*4a00*/  LDS.128 R12, [R78+0x3d0] ;  /* 0x0003d0004e0c7984 */ /* 0x000e620000000c00 */
[-C--:B------:R-:W-:Y:S01]  /*4a10*/  FFMA R35, R45, R17.reuse, R82 ;  /* 0x000000112d237223 */ /* 0x080fe20000000052 */
[-C--:B--2---:R-:W-:Y:S01]  /*4a20*/  FFMA R34, R44, R8.reuse, R37 ;  /* 0x000000082c227223 */ /* 0x084fe20000000025 */
[-C--:B------:R-:W-:Y:S01]  /*4a30*/  FFMA R37, R41, R17.reuse, R80 ;  /* 0x0000001129257223 */ /* 0x080fe20000000050 */
[-C--:B------:R-:W-:Y:S01]  /*4a40*/  FFMA R36, R48, R8.reuse, R81 ;  /* 0x0000000830247223 */ /* 0x080fe20000000051 */
[-C--:B------:R-:W-:Y:S01]  /*4a50*/  FFMA R30, R40, R8.reuse, R53 ;  /* 0x00000008281e7223 */ /* 0x080fe20000000035 */
[----:B------:R-:W-:Y:S01]  /*4a60*/  FFMA R52, R20, R8, R39 ;  /* 0x0000000814347223 */ /* 0x000fe20000000027 */
[----:B------:R-:W-:Y:S01]  /*4a70*/  FFMA R8, R48, R24, R83 ;  /* 0x0000001830087223 */ /* 0x000fe20000000053 */
        /* <DEDUP_REMOVED lines=19> */
[-C--:B------:R-:W-:Y:S01]  /*4bb0*/  FFMA R19, R41, R25.reuse, R32 ;  /* 0x0000001929137223 */ /* 0x080fe20000000020 */
[-C--:B------:R-:W-:Y:S01]  /*4bc0*/  FFMA R24, R42, R10.reuse, R33 ;  /* 0x0000000a2a187223 */ /* 0x080fe20000000021 */
[----:B------:R-:W-:Y:S01]  /*4bd0*/  FFMA R10, R22, R10, R9 ;  /* 0x0000000a160a7223 */ /* 0x000fe20000000009 */
[----:B------:R-:W-:Y:S01]  /*4be0*/  FFMA R9, R49, R25, R8 ;  /* 0x0000001931097223 */ /* 0x000fe20000000008 */
[-C--:B------:R-:W-:Y:S01]  /*4bf0*/  FFMA R44, R46, R26.reuse, R17 ;  /* 0x0000001a2e2c7223 */ /* 0x080fe20000000011 */
[----:B------:R-:W-:Y:S01]  /*4c00*/  FFMA R8, R42, R26, R19 ;  /* 0x0000001a2a087223 */ /* 0x000fe20000000013 */
[----:B------:R-:W-:Y:S01]  /*4c10*/  FFMA R45, R45, R13, R54 ;  /* 0x0000000d2d2d7223 */ /* 0x000fe20000000036 */
[----:B------:R-:W-:Y:S01]  /*4c20*/  LDS.128 R16, [R78+0x1e0] ;  /* 0x0001e0004e107984 */ /* 0x000fe20000000c00 */
[-C--:B------:R-:W-:Y:S01]  /*4c30*/  FFMA R40, R40, R12.reuse, R29 ;  /* 0x0000000c28287223 */ /* 0x080fe2000000001d */
[----:B------:R-:W-:Y:S01]  /*4c40*/  FFMA R25, R21, R25, R38 ;  /* 0x0000001915197223 */ /* 0x000fe20000000026 */
[----:B------:R-:W-:Y:S01]  /*4c50*/  FFMA R12, R20, R12, R31 ;  /* 0x0000000c140c7223 */ /* 0x000fe2000000001f */
[----:B------:R-:W1:Y:S01]  /*4c60*/  LDS.128 R52, [R72.X4+UR5+0xe0] ;  /* 0x0000e00548347984 */ /* 0x000e620008004c00 */
[-C--:B------:R-:W-:Y:S01]  /*4c70*/  FFMA R49, R49, R13.reuse, R28 ;  /* 0x0000000d31317223 */ /* 0x080fe2000000001c */
[-C--:B------:R-:W-:Y:S01]  /*4c80*/  FFMA R41, R41, R13.reuse, R40 ;  /* 0x0000000d29297223 */ /* 0x080fe20000000028 */
[-C--:B------:R-:W-:Y:S01]  /*4c90*/  FFMA R80, R50, R26.reuse, R9 ;  /* 0x0000001a32507223 */ /* 0x080fe20000000009 */
[----:B------:R-:W2:Y:S01]  /*4ca0*/  LDS.128 R28, [R78+0x2e0] ;  /* 0x0002e0004e1c7984 */ /* 0x000ea20000000c00 */
[----:B------:R-:W-:Y:S01]  /*4cb0*/  FFMA R13, R21, R13, R12 ;  /* 0x0000000d150d7223 */ /* 0x000fe2000000000c */
[----:B------:R-:W-:Y:S01]  /*4cc0*/  FFMA R26, R22, R26, R25 ;  /* 0x0000001a161a7223 */ /* 0x000fe20000000019 */
[-C--:B------:R-:W-:Y:S01]  /*4cd0*/  FFMA R50, R50, R14.reuse, R49 ;  /* 0x0000000e32327223 */ /* 0x080fe20000000031 */
[----:B------:R-:W3:Y:S01]  /*4ce0*/  LDS.128 R36, [R78+0xe0] ;  /* 0x0000e0004e247984 */ /* 0x000ee20000000c00 */
        /* <DEDUP_REMOVED lines=11> */
[----:B------:R-:W4:Y:S01]  /*4da0*/  LDS.128 R32, [R78+0x3e0] ;  /* 0x0003e0004e207984 */ /* 0x000f220000000c00 */
[-C--:B------:R-:W-:Y:S01]  /*4db0*/  FFMA R51, R51, R15.reuse, R50 ;  /* 0x0000000f33337223 */ /* 0x080fe20000000032 */
[-C--:B------:R-:W-:Y:S01]  /*4dc0*/  FFMA R47, R47, R15.reuse, R46 ;  /* 0x0000000f2f2f7223 */ /* 0x080fe2000000002e */
[-C--:B------:R-:W-:Y:S01]  /*4dd0*/  FFMA R43, R43, R15.reuse, R42 ;  /* 0x0000000f2b2b7223 */ /* 0x080fe2000000002a */
[----:B------:R-:W5:Y:S01]  /*4de0*/  LDS.128 R24, [R72.X4+UR5+0x1e0] ;  /* 0x0001e00548187984 */ /* 0x000f620008004c00 */
[----:B------:R-:W-:Y:S01]  /*4df0*/  FFMA R23, R23, R15, R14 ;  /* 0x0000000f17177223 */ /* 0x000fe2000000000e */
[----:B------:R-:W-:Y:S01]  /*4e00*/  IADD3 R84, P2, R4, UR6, RZ ;  /* 0x0000000604547c10 */ /* 0x000fe2000ff5e0ff */
[C---:B-1----:R-:W-:Y:S01]  /*4e10*/  FFMA R10, R52.reuse, R16, R9 ;  /* 0x00000010340a7223 */ /* 0x042fe20000000009 */
[----:B--2---:R-:W-:-:S03]  /*4e20*/  FFMA R12, R52, R28, R11 ;  /* 0x0000001c340c7223 */ /* 0x004fc6000000000b */
[C---:B------:R-:W-:Y:S01]  /*4e30*/  FFMA R11, R53.reuse, R17, R10 ;  /* 0x00000011350b7223 */ /* 0x040fe2000000000a */
[----:B---3--:R-:W-:Y:S01]  /*4e40*/  FFMA R8, R52, R36, R79 ;  /* 0x0000002434087223 */ /* 0x008fe2000000004f */
[----:B------:R-:W-:-:S03]  /*4e50*/  FFMA R9, R53, R29, R12 ;  /* 0x0000001d35097223 */ /* 0x000fc6000000000c */
[----:B------:R-:W-:Y:S01]  /*4e60*/  FFMA R15, R53, R37, R8 ;  /* 0x00000025350f7223 */ /* 0x000fe20000000008 */
[C---:B------:R-:W-:Y:S01]  /*4e70*/  FFMA R8, R54.reuse, R18, R11 ;  /* 0x0000001236087223 */ /* 0x040fe2000000000b */
[C---:B------:R-:W-:Y:S02]  /*4e80*/  FFMA R14, R54.reuse, R30, R9 ;  /* 0x0000001e360e7223 */ /* 0x040fe40000000009 */
[----:B------:R-:W-:Y:S01]  /*4e90*/  FFMA R12, R54, R38, R15 ;  /* 0x00000026360c7223 */ /* 0x000fe2000000000f */
[C---:B------:R-:W-:Y:S01]  /*4ea0*/  FFMA R91, R55.reuse, R19, R8 ;  /* 0x00000013375b7223 */ /* 0x040fe20000000008 */
[C---:B------:R-:W-:Y:S01]  /*4eb0*/  FFMA R85, R55.reuse, R31, R14 ;  /* 0x0000001f37557223 */ /* 0x040fe2000000000e */
[----:B------:R-:W1:Y:S01]  /*4ec0*/  LDS.128 R8, [R72.X4+UR5+0x2e0] ;  /* 0x0002e00548087984 */ /* 0x000e620008004c00 */
[----:B------:R-:W-:Y:S01]  /*4ed0*/  FFMA R79, R55, R39, R12 ;  /* 0x00000027374f7223 */ /* 0x000fe2000000000c */
[----:B----4-:R-:W-:Y:S01]  /*4ee0*/  FFMA R52, R52, R32, R51 ;  /* 0x0000002034347223 */ /* 0x010fe20000000033 */
[C---:B-----5:R-:W-:Y:S01]  /*4ef0*/  FFMA R22, R24.reuse, R16, R13 ;  /* 0x0000001018167223 */ /* 0x060fe2000000000d */
[C---:B------:R-:W-:Y:S01]  /*4f00*/  FFMA R20, R24.reuse, R36, R81 ;  /* 0x0000002418147223 */ /* 0x040fe20000000051 */
[----:B------:R-:W2:Y:S01]  /*4f10*/  LDS.128 R12, [R72.X4+UR5+0x3e0] ;  /* 0x0003e005480c7984 */ /* 0x000ea20008004c00 */
[C---:B------:R-:W-:Y:S01]  /*4f20*/  FFMA R40, R24.reuse, R28, R89 ;  /* 0x0000001c18287223 */ /* 0x040fe20000000059 */
[----:B------:R-:W-:Y:S01]  /*4f30*/  FFMA R24, R24, R32, R47 ;  /* 0x0000002018187223 */ /* 0x000fe2000000002f */
[----:B------:R-:W-:-:S02]  /*4f40*/  FFMA R53, R53, R33, R52 ;  /* 0x0000002135357223 */ /* 0x000fc40000000034 */
[C---:B------:R-:W-:Y:S01]  /*4f50*/  FFMA R51, R25.reuse, R29, R40 ;  /* 0x0000001d19337223 */ /* 0x040fe20000000028 */
[C---:B------:R-:W-:Y:S01]  /*4f60*/  FFMA R47, R25.reuse, R33, R24 ;  /* 0x00000021192f7223 */ /* 0x040fe20000000018 */
[-C--:B------:R-:W-:Y:S01]  /*4f70*/  FFMA R54, R54, R34.reuse, R53 ;  /* 0x0000002236367223 */ /* 0x080fe20000000035 */
        /* <DEDUP_REMOVED lines=21> */
[----:B--2---:R-:W-:Y:S01]  /*50d0*/  FFMA R16, R12, R16, R21 ;  /* 0x000000100c107223 */ /* 0x004fe20000000015 */
[----:B------:R-:W-:Y:S01]  /*50e0*/  LDS.128 R24, [R78+0x1f0] ;  /* 0x0001f0004e187984 */ /* 0x000fe20000000c00 */
[----:B------:R-:W-:Y:S01]  /*50f0*/  FFMA R54, R10, R38, R43 ;  /* 0x000000260a367223 */ /* 0x000fe2000000002b */
[C---:B------:R-:W-:Y:S01]  /*5100*/  FFMA R36, R12.reuse, R36, R87 ;  /* 0x000000240c247223 */ /* 0x040fe20000000057 */
[C---:B------:R-:W-:Y:S01]  /*5110*/  FFMA R28, R12.reuse, R28, R41 ;  /* 0x0000001c0c1c7223 */ /* 0x040fe20000000029 */
[----:B------:R-:W1:Y:S01]  /*5120*/  LDS.128 R44, [R72.X4+UR5+0x2f0] ;  /* 0x0002f005482c7984 */ /* 0x000e620008004c00 */
[----:B------:R-:W-:Y:S01]  /*5130*/  FFMA R12, R12, R32, R23 ;  /* 0x000000200c0c7223 */ /* 0x000fe20000000017 */
[C---:B------:R-:W-:Y:S01]  /*5140*/  FFMA R17, R13.reuse, R17, R16 ;  /* 0x000000110d117223 */ /* 0x040fe20000000010 */
[C---:B------:R-:W-:Y:S01]  /*5150*/  FFMA R37, R13.reuse, R37, R36 ;  /* 0x000000250d257223 */ /* 0x040fe20000000024 */
[----:B------:R-:W2:Y:S01]  /*5160*/  LDS.128 R40, [R72.X4+UR5+0x1f0] ;  /* 0x0001f00548287984 */ /* 0x000ea20008004c00 */
[C---:B------:R-:W-:Y:S01]  /*5170*/  FFMA R29, R13.reuse, R29, R28 ;  /* 0x0000001d0d1d7223 */ /* 0x040fe2000000001c */
[----:B------:R-:W-:Y:S01]  /*5180*/  FFMA R13, R13, R33, R12 ;  /* 0x000000210d0d7223 */ /* 0x000fe2000000000c */
[C---:B------:R-:W-:Y:S01]  /*5190*/  FFMA R18, R14.reuse, R18, R17 ;  /* 0x000000120e127223 */ /* 0x040fe20000000011 */
[----:B------:R-:W3:Y:S01]  /*51a0*/  LDS.128 R20, [R72.X4+UR5+0xf0] ;  /* 0x0000f00548147984 */ /* 0x000ee20008004c00 */
[C---:B------:R-:W-:Y:S01]  /*51b0*/  FFMA R38, R14.reuse, R38, R37 ;  /* 0x000000260e267223 */ /* 0x040fe20000000025 */
[----:B------:R-:W-:Y:S01]  /*51c0*/  FFMA R30, R14, R30, R29 ;  /* 0x0000001e0e1e7223 */ /* 0x000fe2000000001d */
[-C--:B------:R-:W-:Y:S01]  /*51d0*/  FFMA R10, R10, R34.reuse, R9 ;  /* 0x000000220a0a7223 */ /* 0x080fe20000000009 */
[----:B------:R-:W4:Y:S01]  /*51e0*/  LDS.128 R48, [R72.X4+UR5+0x3f0] ;  /* 0x0003f00548307984 */ /* 0x000f220008004c00 */
[----:B------:R-:W-:Y:S01]  /*51f0*/  FFMA R14, R14, R34, R13 ;  /* 0x000000220e0e7223 */ /* 0x000fe2000000000d */
[-C--:B------:R-:W-:Y:S01]  /*5200*/  FFMA R9, R11, R19.reuse, R52 ;  /* 0x000000130b097223 */ /* 0x080fe20000000034 */
[----:B------:R-:W-:Y:S01]  /*5210*/  FFMA R13, R15, R19, R18 ;  /* 0x000000130f0d7223 */ /* 0x000fe20000000012 */
[C---:B------:R-:W-:Y:S01]  /*5220*/  FFMA R33, R11.reuse, R31, R8 ;  /* 0x0000001f0b217223 */ /* 0x040fe20000000008 */
[----:B------:R-:W5:Y:S01]  /*5230*/  LDS.128 R16, [R78+0x2f0] ;  /* 0x0002f0004e107984 */ /* 0x000f620000000c00 */
[----:B------:R-:W-:Y:S01]  /*5240*/  SEL R8, RZ, 0x10, P0 ;  /* 0x00000010ff087807 */ /* 0x000fe20000000000 */
[C---:B------:R-:W-:Y:S01]  /*5250*/  FFMA R83, R11.reuse, R35, R10 ;  /* 0x000000230b537223 */ /* 0x040fe2000000000a */
[----:B------:R-:W-:Y:S01]  /*5260*/  FFMA R87, R11, R39, R54 ;  /* 0x000000270b577223 */ /* 0x000fe20000000036 */
[C---:B------:R-:W-:Y:S01]  /*5270*/  FFMA R11, R15.reuse, R35, R14 ;  /* 0x000000230f0b7223 */ /* 0x040fe2000000000e */
[----:B------:R-:W-:Y:S01]  /*5280*/  SEL R8, R8, RZ, !P1 ;  /* 0x000000ff08087207 */ /* 0x000fe20004800000 */
[----:B------:R-:W-:Y:S01]  /*5290*/  FFMA R31, R15, R31, R30 ;  /* 0x0000001f0f1f7223 */ /* 0x000fe2000000001e */
[----:B------:R-:W-:Y:S01]  /*52a0*/  ISETP.GE.AND P1, PT, R71, 0x2, PT ;  /* 0x000000024700780c */ /* 0x000fe20003f26270 */
[----:B------:R-:W-:Y:S01]  /*52b0*/  FFMA R15, R15, R39, R38 ;  /* 0x000000270f0f7223 */ /* 0x000fe20000000026 */
[----:B------:R-:W-:Y:S01]  /*52c0*/  ISETP.NE.U32.AND P0, PT, R8, RZ, PT ;  /* 0x000000ff0800720c */ /* 0x000fe20003f05070 */
[----:B------:R-:W-:Y:S01]  /*52d0*/  USHF.L.U32 UR5, UR4, 0xe, URZ ;  /* 0x0000000e04057899 */ /* 0x000fe2000800063f */
[----:B------:R-:W-:-:S03]  /*52e0*/  SEL R71, R71, RZ, !P1 ;  /* 0x000000ff47477207 */ /* 0x000fc60004800000 */
[----:B------:R-:W-:Y:S01]  /*52f0*/  UIADD3 UR8, UR5, 0x8000, URZ ;  /* 0x0000800005087890 */ /* 0x000fe2000fffe03f */
[-C--:B-1----:R-:W-:Y:S01]  /*5300*/  FFMA R12, R44, R24.reuse, R9 ;  /* 0x000000182c0c7223 */ /* 0x082fe20000000009 */
[----:B--2---:R-:W-:-:S03]  /*5310*/  FFMA R10, R40, R24, R93 ;  /* 0x00000018280a7223 */ /* 0x004fc6000000005d */
[----:B------:R-:W-:Y:S01]  /*5320*/  FFMA R29, R45, R25, R12 ;  /* 0x000000192d1d7223 */ /* 0x000fe2000000000c */
[----:B---3--:R-:W-:-:S03]  /*5330*/  FFMA R8, R20, R24, R91 ;  /* 0x0000001814087223 */ /* 0x008fc6000000005b */
[----:B------:R-:W-:Y:S01]  /*5340*/  FFMA R12, R46, R26, R29 ;  /* 0x0000001a2e0c7223 */ /* 0x000fe2000000001d */
[----:B----4-:R-:W-:Y:S01]  /*5350*/  FFMA R24, R48, R24, R13 ;  /* 0x0000001830187223 */ /* 0x010fe2000000000d */
[-C--:B------:R-:W-:Y:S01]  /*5360*/  FFMA R13, R41, R25.reuse, R10 ;  /* 0x00000019290d7223 */ /* 0x080fe2000000000a */
[-C--:B------:R-:W-:Y:S02]  /*5370*/  FFMA R9, R21, R25.reuse, R8 ;  /* 0x0000001915097223 */ /* 0x080fe40000000008 */
[----:B------:R-:W-:Y:S01]  /*5380*/  FFMA R25, R49, R25, R24 ;  /* 0x0000001931197223 */ /* 0x000fe20000000018 */
[----:B------:R-:W-:Y:S01]  /*5390*/  FFMA R10, R42, R26, R13 ;  /* 0x0000001a2a0a7223 */ /* 0x000fe2000000000d */
[-C--:B------:R-:W-:Y:S01]  /*53a0*/  FFMA R13, R47, R27.reuse, R12 ;  /* 0x0000001b2f0d7223 */ /* 0x080fe2000000000c */
[----:B-----5:R-:W-:Y:S01]  /*53b0*/  FFMA R12, R44, R16, R33 ;  /* 0x000000102c0c7223 */ /* 0x020fe20000000021 */
[-C--:B------:R-:W-:Y:S01]  /*53c0*/  FFMA R8, R22, R26.reuse, R9 ;  /* 0x0000001a16087223 */ /* 0x080fe20000000009 */
[----:B------:R-:W1:Y:S01]  /*53d0*/  LDS.128 R32, [R78+0xf0] ;  /* 0x0000f0004e207984 */ /* 0x000e620000000c00 */
[----:B------:R-:W-:Y:S01]  /*53e0*/  FFMA R26, R50, R26, R25 ;  /* 0x0000001a321a7223 */ /* 0x000fe20000000019 */
[-C--:B------:R-:W-:Y:S01]  /*53f0*/  FFMA R25, R43, R27.reuse, R10 ;  /* 0x0000001b2b197223 */ /* 0x080fe2000000000a */
[-C--:B------:R-:W-:Y:S01]  /*5400*/  FFMA R29, R23, R27.reuse, R8 ;  /* 0x0000001b171d7223 */ /* 0x080fe20000000008 */
[-C--:B------:R-:W-:Y:S01]  /*5410*/  FFMA R8, R20, R16.reuse, R85 ;  /* 0x0000001014087223 */ /* 0x080fe20000000055 */
[-C--:B------:R-:W-:Y:S01]  /*5420*/  FFMA R10, R40, R16.reuse, R89 ;  /* 0x00000010280a7223 */ /* 0x080fe20000000059 */
[----:B------:R-:W-:Y:S01]  /*5430*/  FFMA R16, R48, R16, R31 ;  /* 0x0000001030107223 */ /* 0x000fe2000000001f */
[----:B------:R-:W-:Y:S01]  /*5440*/  FFMA R9, R51, R27, R26 ;  /* 0x0000001b33097223 */ /* 0x000fe2000000001a */
[-C--:B------:R-:W-:Y:S01]  /*5450*/  FFMA R27, R21, R17.reuse, R8 ;  /* 0x00000011151b7223 */ /* 0x080fe20000000008 */
[-C--:B------:R-:W-:Y:S01]  /*5460*/  FFMA R31, R41, R17.reuse, R10 ;  /* 0x00000011291f7223 */ /* 0x080fe2000000000a */
[-C--:B------:R-:W-:Y:S01]  /*5470*/  FFMA R37, R45, R17.reuse, R12 ;  /* 0x000000112d257223 */ /* 0x080fe2000000000c */
[----:B------:R-:W-:Y:S01]  /*5480*/  FFMA R17, R49, R17, R16 ;  /* 0x0000001131117223 */ /* 0x000fe20000000010 */
[----:B------:R-:W-:Y:S01]  /*5490*/  IADD3 R16, P1, R3, UR6, RZ ;  /* 0x0000000603107c10 */ /* 0x000fe2000ff3e0ff */
[-C--:B------:R-:W-:Y:S01]  /*54a0*/  FFMA R30, R22, R18.reuse, R27 ;  /* 0x00000012161e7223 */ /* 0x080fe2000000001b */
[-C--:B------:R-:W-:Y:S01]  /*54b0*/  FFMA R26, R42, R18.reuse, R31 ;  /* 0x000000122a1a7223 */ /* 0x080fe2000000001f */
[-C--:B------:R-:W-:Y:S01]  /*54c0*/  FFMA R10, R50, R18.reuse, R17 ;  /* 0x00000012320a7223 */ /* 0x080fe20000000011 */
[----:B------:R-:W-:Y:S01]  /*54d0*/  FFMA R14, R46, R18, R37 ;  /* 0x000000122e0e7223 */ /* 0x000fe20000000025 */
[----:B------:R-:W-:Y:S01]  /*54e0*/  IADD3.X R17, R5, UR7, RZ, P1, !PT ;  /* 0x0000000705117c10 */ /* 0x000fe20008ffe4ff */
[----:B------:R-:W2:Y:S01]  /*54f0*/  LDS.128 R36, [R78+0x3f0] ;  /* 0x0003f0004e247984 */ /* 0x000ea20000000c00 */
[----:B------:R-:W-:Y:S01]  /*5500*/  IADD3 R88, P1, R0, UR6, RZ ;  /* 0x0000000600587c10 */ /* 0x000fe2000ff3e0ff */
[-C--:B------:R-:W-:Y:S01]  /*5510*/  FFMA R30, R23, R19.reuse, R30 ;  /* 0x00000013171e7223 */ /* 0x080fe2000000001e */
[----:B------:R-:W-:Y:S01]  /*5520*/  IADD3.X R85, R6, UR7, RZ, P2, !PT ;  /* 0x0000000706557c10 */ /* 0x000fe200097fe4ff */
[----:B------:R-:W-:Y:S01]  /*5530*/  FFMA R26, R43, R19, R26 ;  /* 0x000000132b1a7223 */ /* 0x000fe2000000001a */
[C---:B------:R-:W-:Y:S01]  /*5540*/  LEA R27, R71.reuse, R75, 0xe ;  /* 0x0000004b471b7211 */ /* 0x040fe200078e70ff */
[----:B------:R-:W-:Y:S06]  /*5550*/  BAR.SYNC 0x0 ;  /* 0x0000000000007b1d */ /* 0x000fec0000000000 */
[----:B------:R-:W-:Y:S01]  /*5560*/  LEA R31, R71, R73, 0xe ;  /* 0x00000049471f7211 */ /* 0x000fe200078e70ff */
[----:B------:R-:W-:Y:S01]  /*5570*/  @!PT LDS RZ, [RZ] ;  /* 0x00000000fffff984 */ /* 0x000fe20000000800 */
[----:B------:R-:W-:Y:S01]  /*5580*/  @!PT LDS RZ, [RZ] ;  /* 0x00000000fffff984 */ /* 0x000fe20000000800 */
[----:B------:R-:W-:Y:S01]  /*5590*/  @!PT LDS RZ, [RZ] ;  /* 0x00000000fffff984 */ /* 0x000fe20000000800 */
[----:B------:R3:W-:Y:S01]  /*55a0*/  LDGSTS.E.BYPASS.128 [R27], [R84.64], P0 ;  /* 0x00000000541b7fae */ /* 0x0007e20008101c4a */
[----:B------:R-:W-:Y:S01]  /*55b0*/  IADD3.X R89, R2, UR7, RZ, P1, !PT ;  /* 0x0000000702597c10 */ /* 0x000fe20008ffe4ff */
[-C--:B------:R-:W-:Y:S01]  /*55c0*/  FFMA R14, R47, R19.reuse, R14 ;  /* 0x000000132f0e7223 */ /* 0x080fe2000000000e */
[----:B------:R-:W-:Y:S01]  /*55d0*/  FFMA R10, R51, R19, R10 ;  /* 0x00000013330a7223 */ /* 0x000fe2000000000a */
[----:B------:R4:W-:Y:S01]  /*55e0*/  LDGSTS.E.BYPASS.128 [R31], [R16.64], P0 ;  /* 0x00000000101f7fae */ /* 0x0009e20008101c4a */
[----:B------:R-:W-:Y:S01]  /*55f0*/  LEA R8, R71, R76, 0xe ;  /* 0x0000004c47087211 */ /* 0x000fe200078e70ff */
[-C--:B-1----:R-:W-:Y:S01]  /*5600*/  FFMA R18, R40, R32.reuse, R81 ;  /* 0x0000002028127223 */ /* 0x082fe20000000051 */
[-C--:B------:R-:W-:Y:S01]  /*5610*/  FFMA R12, R20, R32.reuse, R79 ;  /* 0x00000020140c7223 */ /* 0x080fe2000000004f */
[-C--:B------:R-:W-:Y:S01]  /*5620*/  FFMA R24, R44, R32.reuse, R87 ;  /* 0x000000202c187223 */ /* 0x080fe20000000057 */
[----:B------:R-:W-:Y:S01]  /*5630*/  FFMA R32, R48, R32, R15 ;  /* 0x0000002030207223 */ /* 0x000fe2000000000f */
[-C--:B------:R-:W-:Y:S01]  /*5640*/  FFMA R15, R41, R33.reuse, R18 ;  /* 0x00000021290f7223 */ /* 0x080fe20000000012 */
[----:B------:R-:W-:Y:S01]  /*5650*/  IADD3 R18, P1, R56, UR6, RZ ;  /* 0x0000000638127c10 */ /* 0x000fe2000ff3e0ff */
[-C--:B------:R-:W-:Y:S01]  /*5660*/  FFMA R81, R21, R33.reuse, R12 ;  /* 0x0000002115517223 */ /* 0x080fe2000000000c */
[-C--:B---3--:R-:W-:Y:S01]  /*5670*/  FFMA R85, R49, R33.reuse, R32 ;  /* 0x0000002131557223 */ /* 0x088fe20000000020 */
[----:B------:R-:W-:Y:S01]  /*5680*/  FFMA R79, R45, R33, R24 ;  /* 0x000000212d4f7223 */ /* 0x000fe20000000018 */
[----:B------:R-:W-:Y:S01]  /*5690*/  IADD3.X R19, R7, UR7, RZ, P1, !PT ;  /* 0x0000000707137c10 */ /* 0x000fe20008ffe4ff */
[----:B------:R1:W-:Y:S01]  /*56a0*/  LDGSTS.E.BYPASS.128 [R8], [R88.64], P0 ;  /* 0x0000000058087fae */ /* 0x0003e20008101c4a */
[----:B----4-:R-:W-:Y:S01]  /*56b0*/  IADD3 R16, P1, R58, UR6, RZ ;  /* 0x000000063a107c10 */ /* 0x010fe2000ff3e0ff */
[----:B------:R-:W-:Y:S01]  /*56c0*/  FFMA R28, R22, R34, R81 ;  /* 0x00000022161c7223 */ /* 0x000fe20000000051 */
[----:B------:R-:W-:Y:S01]  /*56d0*/  LEA R87, R71, R74, 0xe ;  /* 0x0000004a47577211 */ /* 0x000fe200078e70ff */
[-C--:B------:R-:W-:Y:S01]  /*56e0*/  FFMA R24, R42, R34.reuse, R15 ;  /* 0x000000222a187223 */ /* 0x080fe2000000000f */
[----:B------:R-:W-:Y:S01]  /*56f0*/  IADD3.X R17, R57, UR7, RZ, P1, !PT ;  /* 0x0000000739117c10 */ /* 0x000fe20008ffe4ff */
[----:B------:R-:W-:Y:S01]  /*5700*/  FFMA R12, R46, R34, R79 ;  /* 0x000000222e0c7223 */ /* 0x000fe2000000004f */
[----:B------:R-:W-:Y:S01]  /*5710*/  IADD3 R32, P1, R60, UR6, RZ ;  /* 0x000000063c207c10 */ /* 0x000fe2000ff3e0ff */
[----:B------:R3:W-:Y:S01]  /*5720*/  LDGSTS.E.BYPASS.128 [R87], [R18.64], P0 ;  /* 0x0000000012577fae */ /* 0x0007e20008101c4a */
[-C--:B--2---:R-:W-:Y:S01]  /*5730*/  FFMA R20, R20, R36.reuse, R55 ;  /* 0x0000002414147223 */ /* 0x084fe20000000037 */
[-C--:B------:R-:W-:Y:S01]  /*5740*/  FFMA R40, R40, R36.reuse, R53 ;  /* 0x0000002428287223 */ /* 0x080fe20000000035 */
[----:B------:R-:W-:Y:S01]  /*5750*/  IADD3.X R33, R59, UR7, RZ, P1, !PT ;  /* 0x000000073b217c10 */ /* 0x000fe20008ffe4ff */
[----:B------:R-:W0:Y:S01]  /*5760*/  LDGDEPBAR ;  /* 0x00000000000079af */ /* 0x000e220000000000 */
[----:B-1----:R-:W-:Y:S01]  /*5770*/  IADD3 R88, P1, R62, UR6, RZ ;  /* 0x000000063e587c10 */ /* 0x002fe2000ff3e0ff */
[-C--:B------:R-:W-:Y:S01]  /*5780*/  FFMA R44, R44, R36.reuse, R83 ;  /* 0x000000242c2c7223 */ /* 0x080fe20000000053 */
[----:B------:R-:W-:Y:S01]  /*5790*/  FFMA R36, R48, R36, R11 ;  /* 0x0000002430247223 */ /* 0x000fe2000000000b */
[----:B------:R1:W-:Y:S01]  /*57a0*/  LDGSTS.E.BYPASS.128 [R27+0x8000], [R16.64], P0 ;  /* 0x08000000101b7fae */ /* 0x0003e20008101c4a */
[----:B------:R-:W-:Y:S01]  /*57b0*/  IADD3.X R89, R61, UR7, RZ, P1, !PT ;  /* 0x000000073d597c10 */ /* 0x000fe20008ffe4ff */
[-C--:B------:R-:W-:Y:S01]  /*57c0*/  FFMA R21, R21, R37.reuse, R20 ;  /* 0x0000002515157223 */ /* 0x080fe20000000014 */
[-C--:B------:R-:W-:Y:S01]  /*57d0*/  FFMA R41, R41, R37.reuse, R40 ;  /* 0x0000002529297223 */ /* 0x080fe20000000028 */
[----:B---3--:R-:W-:Y:S01]  /*57e0*/  IADD3 R18, P1, R64, UR6, RZ ;  /* 0x0000000640127c10 */ /* 0x008fe2000ff3e0ff */
[----:B------:R2:W-:Y:S01]  /*57f0*/  LDGSTS.E.BYPASS.128 [R31+0x8000], [R32.64], P0 ;  /* 0x08000000201f7fae */ /* 0x0005e20008101c4a */
[-C--:B------:R-:W-:Y:S01]  /*5800*/  FFMA R45, R45, R37.reuse, R44 ;  /* 0x000000252d2d7223 */ /* 0x080fe2000000002c */
[----:B------:R-:W-:Y:S01]  /*5810*/  FFMA R37, R49, R37, R36 ;  /* 0x0000002531257223 */ /* 0x000fe20000000024 */
[----:B------:R-:W-:Y:S01]  /*5820*/  IADD3.X R19, R63, UR7, RZ, P1, !PT ;  /* 0x000000073f137c10 */ /* 0x000fe20008ffe4ff */
[----:B------:R3:W-:Y:S01]  /*5830*/  LDGSTS.E.BYPASS.128 [R8+0x8000], [R88.64], P0 ;  /* 0x0800000058087fae */ /* 0x0007e20008101c4a */
[----:B------:R-:W-:Y:S01]  /*5840*/  UIADD3 UR6, UP0, UR6, 0x100, URZ ;  /* 0x0000010006067890 */ /* 0x000fe2000ff1e03f */
[-C--:B------:R-:W-:Y:S01]  /*5850*/  FFMA R22, R22, R38.reuse, R21 ;  /* 0x0000002616167223 */ /* 0x080fe20000000015 */
[-C--:B------:R-:W-:Y:S01]  /*5860*/  FFMA R42, R42, R38.reuse, R41 ;  /* 0x000000262a2a7223 */ /* 0x080fe20000000029 */
[----:B------:R4:W-:Y:S01]  /*5870*/  LDGSTS.E.BYPASS.128 [R87+0x8000], [R18.64], P0 ;  /* 0x0800000012577fae */ /* 0x0009e20008101c4a */
[----:B------:R-:W-:Y:S01]  /*5880*/  ISETP.GE.U32.AND P0, PT, R70, 0x70, PT ;  /* 0x000000704600780c */ /* 0x000fe20003f06070 */
[----:B------:R-:W-:Y:S01]  /*5890*/  FFMA R46, R46, R38, R45 ;  /* 0x000000262e2e7223 */ /* 0x000fe2000000002d */
[C---:B------:R-:W-:Y:S01]  /*58a0*/  FFMA R34, R50.reuse, R34, R85 ;  /* 0x0000002232227223 */ /* 0x040fe20000000055 */
[----:B------:R-:W0:Y:S01]  /*58b0*/  LDGDEPBAR ;  /* 0x00000000000079af */ /* 0x000e220000000000 */
[----:B------:R-:W-:Y:S01]  /*58c0*/  FFMA R38, R50, R38, R37 ;  /* 0x0000002632267223 */ /* 0x000fe20000000025 */
[----:B------:R-:W-:Y:S01]  /*58d0*/  UIADD3.X UR7, URZ, UR7, URZ, UP0, !UPT ;  /* 0x000000073f077290 */ /* 0x000fe200087fe43f */
[-C--:B------:R-:W-:Y:S01]  /*58e0*/  FFMA R28, R23, R35.reuse, R28 ;  /* 0x00000023171c7223 */ /* 0x080fe2000000001c */
[-C--:B------:R-:W-:Y:S01]  /*58f0*/  FFMA R24, R43, R35.reuse, R24 ;  /* 0x000000232b187223 */ /* 0x080fe20000000018 */
[-C--:B------:R-:W-:Y:S01]  /*5900*/  FFMA R12, R47, R35.reuse, R12 ;  /* 0x000000232f0c7223 */ /* 0x080fe2000000000c */
[----:B---3--:R-:W-:Y:S01]  /*5910*/  FFMA R8, R51, R35, R34 ;  /* 0x0000002333087223 */ /* 0x008fe20000000022 */
[-C--:B--2---:R-:W-:Y:S01]  /*5920*/  FFMA R31, R23, R39.reuse, R22 ;  /* 0x00000027171f7223 */ /* 0x084fe20000000016 */
[-C--:B-1----:R-:W-:Y:S01]  /*5930*/  FFMA R27, R43, R39.reuse, R42 ;  /* 0x000000272b1b7223 */ /* 0x082fe2000000002a */
[-C--:B------:R-:W-:Y:S01]  /*5940*/  FFMA R15, R47, R39.reuse, R46 ;  /* 0x000000272f0f7223 */ /* 0x080fe2000000002e */
[----:B------:R-:W-:Y:S01]  /*5950*/  FFMA R11, R51, R39, R38 ;  /* 0x00000027330b7223 */ /* 0x000fe20000000026 */
[----:B------:R-:W-:-:S04]  /*5960*/  DEPBAR.LE SB0, 0x2 ;  /* 0x000080800000791a */ /* 0x000fc80000000000 */
[----:B------:R-:W-:Y:S06]  /*5970*/  BAR.SYNC 0x0 ;  /* 0x0000000000007b1d */ /* 0x000fec0000000000 */
[----:B----4-:R-:W-:Y:S01]  /*5980*/  @P0 CALL.REL.NOINC `(.L_x_0) ;  /* 0x0000001000000944 */ /* 0x010fe20003c00000 */
[----:B------:R-:W-:Y:S05]  /*5990*/  BRA `(.L_x_1) ;  /* 0xffffb47000007947 */ /* 0x000fea000383ffff */
.L_x_0:
[----:B------:R-:W1:Y:S01]  /*59a0*/  S2R R0, SR_TID.X ;  /* 0x0000000000007919 */ /* 0x000e620000002100 */
[----:B------:R-:W-:Y:S01]  /*59b0*/  LOP3.LUT R65, R65, R77, RZ, 0xfc, !PT ;  /* 0x0000004d41417212 */ /* 0x000fe200078efcff */
[----:B------:R-:W-:Y:S01]  /*59c0*/  ULDC UR4, c[0x0][0x180] ;  /* 0x0000600000047ab9 */ /* 0x000fe20000000800 */
[----:B------:R-:W-:Y:S01]  /*59d0*/  MOV R36, 0x4 ;  /* 0x0000000400247802 */ /* 0x000fe20000000f00 */
[----:B------:R-:W-:Y:S01]  /*59e0*/  UIMAD UR4, UR4, 0x32, URZ ;  /* 0x00000032040478a4 */ /* 0x000fe2000f8e023f */
[----:B------:R-:W-:Y:S01]  /*59f0*/  ISETP.GE.AND P0, PT, R65, 0x80, PT ;  /* 0x000000804100780c */ /* 0x000fe20003f06270 */
[----:B------:R-:W-:-:S04]  /*5a00*/  DEPBAR.LE SB0, 0x0 ;  /* 0x000080000000791a */ /* 0x000fc80000000000 */
[----:B------:R-:W-:Y:S01]  /*5a10*/  ISETP.LT.AND P3, PT, R67, UR4, !P0 ;  /* 0x0000000443007c0c */ /* 0x000fe2000c761270 */
[----:B------:R-:W-:Y:S01]  /*5a20*/  IMAD.WIDE R2, R65, R36, c[0x0][0x160] ;  /* 0x0000580041027625 */ /* 0x000fe200078e0224 */
[----:B------:R-:W-:Y:S01]  /*5a30*/  ISETP.LT.AND P1, PT, R69, UR4, !P0 ;  /* 0x0000000445007c0c */ /* 0x000fe2000c721270 */
[----:B------:R-:W-:Y:S01]  /*5a40*/  CS2R R20, SRZ ;  /* 0x0000000000147805 */ /* 0x000fe2000001ff00 */
[----:B------:R-:W-:Y:S06]  /*5a50*/  BAR.SYNC 0x0 ;  /* 0x0000000000007b1d */ /* 0x000fec0000000000 */
[----:B------:R-:W-:Y:S01]  /*5a60*/  ISETP.LT.AND P2, PT, R68, UR4, !P0 ;  /* 0x0000000444007c0c */ /* 0x000fe2000c741270 */
[----:B------:R-:W-:Y:S01]  /*5a70*/  CS2R R22, SRZ ;  /* 0x0000000000167805 */ /* 0x000fe2000001ff00 */
[----:B-1----:R-:W-:-:S04]  /*5a80*/  SHF.R.U32.HI R0, RZ, 0x4, R0 ;  /* 0x00000004ff007819 */ /* 0x002fc80000011600 */
[----:B------:R-:W-:-:S05]  /*5a90*/  SGXT.U32 R0, R0, 0x4 ;  /* 0x000000040000781a */ /* 0x000fca0000000000 */
[----:B------:R-:W-:-:S05]  /*5aa0*/  IMAD R77, R0, 0x110, R77 ;  /* 0x00000110004d7824 */ /* 0x000fca00078e024d */
[----:B------:R1:W-:Y:S01]  /*5ab0*/  STS.128 [R77.X4+0x330], R8 ;  /* 0x000330084d007388 */ /* 0x0003e20000004c00 */
[----:B------:R-:W-:-:S03]  /*5ac0*/  ISETP.LT.AND P0, PT, R66, UR4, !P0 ;  /* 0x0000000442007c0c */ /* 0x000fc6000c701270 */
[----:B------:R-:W-:Y:S04]  /*5ad0*/  STS.128 [R77.X4], R28 ;  /* 0x0000001c4d007388 */ /* 0x000fe80000004c00 */
[----:B------:R-:W-:Y:S04]  /*5ae0*/  STS.128 [R77.X4+0x110], R24 ;  /* 0x000110184d007388 */ /* 0x000fe80000004c00 */
[----:B------:R-:W-:Y:S01]  /*5af0*/  STS.128 [R77.X4+0x220], R12 ;  /* 0x0002200c4d007388 */ /* 0x000fe20000004c00 */
[----:B-1----:R-:W-:Y:S01]  /*5b00*/  CS2R R8, SRZ ;  /* 0x0000000000087805 */ /* 0x002fe2000001ff00 */
[----:B------:R-:W-:-:S02]  /*5b10*/  CS2R R10, SRZ ;  /* 0x00000000000a7805 */ /* 0x000fc4000001ff00 */
[----:B------:R-:W-:Y:S06]  /*5b20*/  BAR.SYNC 0x0 ;  /* 0x0000000000007b1d */ /* 0x000fec0000000000 */
[----:B------:R-:W-:Y:S01]  /*5b30*/  CS2R R24, SRZ ;  /* 0x0000000000187805 */ /* 0x000fe2000001ff00 */
[----:B------:R-:W-:Y:S01]  /*5b40*/  CS2R R26, SRZ ;  /* 0x00000000001a7805 */ /* 0x000fe2000001ff00 */
[----:B------:R1:W2:Y:S01]  /*5b50*/  @P3 LDG.E.EL.128 R8, [R2.64] ;  /* 0x0000000a02083981 */ /* 0x0002a2000c2e1d00 */
[----:B------:R-:W-:-:S03]  /*5b60*/  CS2R R4, SRZ ;  /* 0x0000000000047805 */ /* 0x000fc6000001ff00 */
[----:B------:R1:W3:Y:S01]  /*5b70*/  @P1 LDG.E.EL.128 R20, [R2.64] ;  /* 0x0000000a02141981 */ /* 0x0002e2000c2e1d00 */
[----:B------:R-:W-:-:S03]  /*5b80*/  CS2R R6, SRZ ;  /* 0x0000000000067805 */ /* 0x000fc6000001ff00 */
[----:B------:R1:W4:Y:S04]  /*5b90*/  @P2 LDG.E.EL.128 R24, [R2.64] ;  /* 0x0000000a02182981 */ /* 0x000328000c2e1d00 */
[----:B------:R1:W5:Y:S01]  /*5ba0*/  @P0 LDG.E.EL.128 R4, [R2.64] ;  /* 0x0000000a02040981 */ /* 0x000362000c2e1d00 */
[----:B------:R-:W-:-:S05]  /*5bb0*/  SHF.L.U32 R77, R77, 0x2, RZ ;  /* 0x000000024d4d7819 */ /* 0x000fca00000006ff */
[----:B------:R-:W-:-:S05]  /*5bc0*/  IMAD R77, R0, -0x330, R77 ;  /* 0xfffffcd0004d7824 */ /* 0x000fca00078e024d */
[----:B------:R-:W2:Y:S04]  /*5bd0*/  LDS.128 R16, [R77+0x2200] ;  /* 0x002200004d107984 */ /* 0x000ea80000000c00 */
[----:B------:R-:W3:Y:S04]  /*5be0*/  LDS.128 R28, [R77] ;  /* 0x000000004d1c7984 */ /* 0x000ee80000000c00 */
[----:B------:R-:W4:Y:S04]  /*5bf0*/  LDS.128 R32, [R77+0x1100] ;  /* 0x001100004d207984 */ /* 0x000f280000000c00 */
[----:B------:R-:W5:Y:S01]  /*5c00*/  LDS.128 R12, [R77+0x3300] ;  /* 0x003300004d0c7984 */ /* 0x000f620000000c00 */
[----:B-1----:R-:W-:-:S02]  /*5c10*/  LEA R2, R69, R65, 0x7 ;  /* 0x0000004145027211 */ /* 0x002fc400078e38ff */
[----:B------:R-:W-:-:S03]  /*5c20*/  LEA R67, R67, R65, 0x7 ;  /* 0x0000004143437211 */ /* 0x000fc600078e38ff */
[-C--:B------:R-:W-:Y:S01]  /*5c30*/  IMAD.WIDE R2, R2, R36.reuse, c[0x0][0x178] ;  /* 0x00005e0002027625 */ /* 0x080fe200078e0224 */
[----:B--2---:R-:W-:Y:S01]  /*5c40*/  FADD R8, R16, R8 ;  /* 0x0000000810087221 */ /* 0x004fe20000000000 */
[----:B------:R-:W-:Y:S01]  /*5c50*/  LEA R16, R68, R65, 0x7 ;  /* 0x0000004144107211 */ /* 0x000fe200078e38ff */
[----:B------:R-:W-:Y:S01]  /*5c60*/  FADD R9, R17, R9 ;  /* 0x0000000911097221 */ /* 0x000fe20000000000 */
[----:B------:R-:W-:Y:S01]  /*5c70*/  FADD R10, R18, R10 ;  /* 0x0000000a120a7221 */ /* 0x000fe20000000000 */
[----:B---3--:R-:W-:Y:S01]  /*5c80*/  FADD R20, R28, R20 ;  /* 0x000000141c147221 */ /* 0x008fe20000000000 */
[----:B------:R-:W-:Y:S01]  /*5c90*/  FADD R21, R29, R21 ;  /* 0x000000151d157221 */ /* 0x000fe20000000000 */
[----:B------:R-:W-:Y:S01]  /*5ca0*/  FADD R22, R30, R22 ;  /* 0x000000161e167221 */ /* 0x000fe20000000000 */
[----:B------:R-:W-:Y:S01]  /*5cb0*/  FADD R23, R31, R23 ;  /* 0x000000171f177221 */ /* 0x000fe20000000000 */
[----:B----4-:R-:W-:Y:S01]  /*5cc0*/  FADD R24, R32, R24 ;  /* 0x0000001820187221 */ /* 0x010fe20000000000 */
[----:B------:R-:W-:Y:S01]  /*5cd0*/  FADD R25, R33, R25 ;  /* 0x0000001921197221 */ /* 0x000fe20000000000 */
[----:B------:R-:W-:Y:S01]  /*5ce0*/  FADD R26, R34, R26 ;  /* 0x0000001a221a7221 */ /* 0x000fe20000000000 */
[----:B------:R-:W-:Y:S01]  /*5cf0*/  FADD R27, R35, R27 ;  /* 0x0000001b231b7221 */ /* 0x000fe20000000000 */
[----:B------:R-:W-:Y:S01]  /*5d00*/  IMAD.WIDE R16, R16, R36, c[0x0][0x178] ;  /* 0x00005e0010107625 */ /* 0x000fe200078e0224 */
[----:B------:R-:W-:-:S03]  /*5d10*/  FADD R11, R19, R11 ;  /* 0x0000000b130b7221 */ /* 0x000fc60000000000 */
[----:B------:R-:W-:Y:S01]  /*5d20*/  IMAD.WIDE R18, R67, R36, c[0x0][0x178] ;  /* 0x00005e0043127625 */ /* 0x000fe200078e0224 */
[----:B------:R-:W-:Y:S01]  /*5d30*/  LEA R65, R66, R65, 0x7 ;  /* 0x0000004142417211 */ /* 0x000fe200078e38ff */
[----:B------:R1:W-:Y:S01]  /*5d40*/  @P1 STG.E.128 [R2.64], R20 ;  /* 0x0000001402001986 */ /* 0x0003e2000c101d0a */
[----:B-----5:R-:W-:-:S03]  /*5d50*/  FADD R12, R12, R4 ;  /* 0x000000040c0c7221 */ /* 0x020fc60000000000 */
[----:B------:R1:W-:Y:S01]  /*5d60*/  @P2 STG.E.128 [R16.64], R24 ;  /* 0x0000001810002986 */ /* 0x0003e2000c101d0a */
[----:B------:R-:W-:-:S03]  /*5d70*/  FADD R13, R13, R5 ;  /* 0x000000050d0d7221 */ /* 0x000fc60000000000 */
[----:B------:R1:W-:Y:S01]  /*5d80*/  @P3 STG.E.128 [R18.64], R8 ;  /* 0x0000000812003986 */ /* 0x0003e2000c101d0a */
[----:B------:R-:W-:Y:S01]  /*5d90*/  FADD R14, R14, R6 ;  /* 0x000000060e0e7221 */ /* 0x000fe20000000000 */
[----:B------:R-:W-:Y:S01]  /*5da0*/  FADD R15, R15, R7 ;  /* 0x000000070f0f7221 */ /* 0x000fe20000000000 */
[----:B------:R-:W-:Y:S01]  /*5db0*/  IMAD.WIDE R4, R65, R36, c[0x0][0x178] ;  /* 0x00005e0041047625 */ /* 0x000fe200078e0224 */
[----:B------:R-:W-:Y:S06]  /*5dc0*/  @!P0 EXIT ;  /* 0x000000000000894d */ /* 0x000fec0003800000 */
[----:B------:R-:W-:Y:S01]  /*5dd0*/  STG.E.128 [R4.64], R12 ;  /* 0x0000000c04007986 */ /* 0x000fe2000c101d0a */
[----:B------:R-:W-:Y:S05]  /*5de0*/  EXIT ;  /* 0x000000000000794d */ /* 0x000fea0003800000 */
.L_x_2:
[----:B------:R-:W-:-:S00]  /*5df0*/  BRA `(.L_x_2) ;  /* 0xfffffff000007947 */ /* 0x000fc0000383ffff */
[----:B------:R-:W-:-:S00]  /*5e00*/  NOP ;  /* 0x0000000000007918 */ /* 0x000fc00000000000 */
[----:B------:R-:W-:-:S00]  /*5e10*/  NOP ;  /* 0x0000000000007918 */ /* 0x000fc00000000000 */
[----:B------:R-:W-:-:S00]  /*5e20*/  NOP ;  /* 0x0000000000007918 */ /* 0x000fc00000000000 */
[----:B------:R-:W-:-:S00]  /*5e30*/  NOP ;  /* 0x0000000000007918 */ /* 0x000fc00000000000 */
[----:B------:R-:W-:-:S00]  /*5e40*/  NOP ;  /* 0x0000000000007918 */ /* 0x000fc00000000000 */
[----:B------:R-:W-:-:S00]  /*5e50*/  NOP ;  /* 0x0000000000007918 */ /* 0x000fc00000000000 */
[----:B------:R-:W-:-:S00]  /*5e60*/  NOP ;  /* 0x0000000000007918 */ /* 0x000fc00000000000 */
[----:B------:R-:W-:-:S00]  /*5e70*/  NOP ;  /* 0x0000000000007918 */ /* 0x000fc00000000000 */
.L_x_3:


//--------------------- .nv.shared.triton_mm      --------------------------
	.section	.nv.shared.triton_mm,"aw",@nobits
	.align	16
